//
// Generated by NVIDIA NVVM Compiler
//
// Compiler Build ID: CL-36424714
// Cuda compilation tools, release 13.0, V13.0.88
// Based on NVVM 20.0.0
//

.version 9.0
.target sm_100
.address_size 64

	// .globl	_Z16global_transposePfS_ii
// _ZZ16shared_transposePfS_iiE5block has been demoted
// _ZZ13shared_matmulPfS_S_iE3s_a has been demoted
// _ZZ13shared_matmulPfS_S_iE3s_b has been demoted

.visible .entry _Z16global_transposePfS_ii(
	.param .u64 .ptr .align 1 _Z16global_transposePfS_ii_param_0,
	.param .u64 .ptr .align 1 _Z16global_transposePfS_ii_param_1,
	.param .u32 _Z16global_transposePfS_ii_param_2,
	.param .u32 _Z16global_transposePfS_ii_param_3
)
{
	.reg .pred 	%p<4>;
	.reg .b32 	%r<15>;
	.reg .b32 	%f<2>;
	.reg .b64 	%rd<9>;

	ld.param.u64 	%rd1, [_Z16global_transposePfS_ii_param_0];
	ld.param.u64 	%rd2, [_Z16global_transposePfS_ii_param_1];
	ld.param.u32 	%r3, [_Z16global_transposePfS_ii_param_2];
	ld.param.u32 	%r5, [_Z16global_transposePfS_ii_param_3];
	mov.u32 	%r6, %ctaid.x;
	mov.u32 	%r7, %ntid.x;
	mov.u32 	%r8, %tid.x;
	mad.lo.s32 	%r1, %r6, %r7, %r8;
	mov.u32 	%r9, %ctaid.y;
	mov.u32 	%r10, %ntid.y;
	mov.u32 	%r11, %tid.y;
	mad.lo.s32 	%r12, %r9, %r10, %r11;
	setp.ge.s32 	%p1, %r1, %r3;
	setp.ge.s32 	%p2, %r12, %r5;
	or.pred  	%p3, %p1, %p2;
	@%p3 bra 	$L__BB0_2;
	cvta.to.global.u64 	%rd3, %rd1;
	cvta.to.global.u64 	%rd4, %rd2;
	mad.lo.s32 	%r13, %r5, %r1, %r12;
	mad.lo.s32 	%r14, %r3, %r12, %r1;
	mul.wide.s32 	%rd5, %r13, 4;
	add.s64 	%rd6, %rd3, %rd5;
	ld.global.f32 	%f1, [%rd6];
	mul.wide.s32 	%rd7, %r14, 4;
	add.s64 	%rd8, %rd4, %rd7;
	st.global.f32 	[%rd8], %f1;
$L__BB0_2:
	ret;

}
	// .globl	_Z13global_matmulPfS_S_iii
.visible .entry _Z13global_matmulPfS_S_iii(
	.param .u64 .ptr .align 1 _Z13global_matmulPfS_S_iii_param_0,
	.param .u64 .ptr .align 1 _Z13global_matmulPfS_S_iii_param_1,
	.param .u64 .ptr .align 1 _Z13global_matmulPfS_S_iii_param_2,
	.param .u32 _Z13global_matmulPfS_S_iii_param_3,
	.param .u32 _Z13global_matmulPfS_S_iii_param_4,
	.param .u32 _Z13global_matmulPfS_S_iii_param_5
)
{
	.reg .pred 	%p<13>;
	.reg .b32 	%r<46>;
	.reg .b32 	%f<68>;
	.reg .b64 	%rd<40>;

	ld.param.u64 	%rd4, [_Z13global_matmulPfS_S_iii_param_0];
	ld.param.u64 	%rd5, [_Z13global_matmulPfS_S_iii_param_1];
	ld.param.u64 	%rd6, [_Z13global_matmulPfS_S_iii_param_2];
	ld.param.u32 	%r22, [_Z13global_matmulPfS_S_iii_param_3];
	ld.param.u32 	%r20, [_Z13global_matmulPfS_S_iii_param_4];
	ld.param.u32 	%r23, [_Z13global_matmulPfS_S_iii_param_5];
	cvta.to.global.u64 	%rd1, %rd6;
	cvta.to.global.u64 	%rd2, %rd5;
	mov.u32 	%r24, %ctaid.x;
	mov.u32 	%r25, %ntid.x;
	mov.u32 	%r26, %tid.x;
	mad.lo.s32 	%r1, %r24, %r25, %r26;
	mov.u32 	%r27, %ctaid.y;
	mov.u32 	%r28, %ntid.y;
	mov.u32 	%r29, %tid.y;
	mad.lo.s32 	%r30, %r27, %r28, %r29;
	setp.ge.s32 	%p1, %r1, %r22;
	setp.ge.s32 	%p2, %r30, %r23;
	or.pred  	%p3, %p1, %p2;
	@%p3 bra 	$L__BB1_14;
	setp.lt.s32 	%p4, %r20, 1;
	mov.f32 	%f67, 0f00000000;
	@%p4 bra 	$L__BB1_13;
	mul.lo.s32 	%r3, %r20, %r1;
	and.b32  	%r4, %r20, 7;
	setp.lt.u32 	%p5, %r20, 8;
	mov.f32 	%f67, 0f00000000;
	mov.b32 	%r44, 0;
	@%p5 bra 	$L__BB1_5;
	and.b32  	%r44, %r20, 2147483640;
	neg.s32 	%r42, %r44;
	shl.b32 	%r7, %r23, 3;
	add.s64 	%rd3, %rd2, 16;
	mov.f32 	%f67, 0f00000000;
	mul.wide.s32 	%rd11, %r23, 4;
	mov.u32 	%r40, %r3;
	mov.u32 	%r41, %r30;
$L__BB1_4:
	.pragma "nounroll";
	mul.wide.s32 	%rd7, %r40, 4;
	add.s64 	%rd8, %rd3, %rd7;
	ld.global.f32 	%f17, [%rd8+-16];
	mul.wide.s32 	%rd9, %r41, 4;
	add.s64 	%rd10, %rd1, %rd9;
	ld.global.f32 	%f18, [%rd10];
	fma.rn.f32 	%f19, %f17, %f18, %f67;
	ld.global.f32 	%f20, [%rd8+-12];
	add.s64 	%rd12, %rd10, %rd11;
	ld.global.f32 	%f21, [%rd12];
	fma.rn.f32 	%f22, %f20, %f21, %f19;
	ld.global.f32 	%f23, [%rd8+-8];
	add.s64 	%rd13, %rd12, %rd11;
	ld.global.f32 	%f24, [%rd13];
	fma.rn.f32 	%f25, %f23, %f24, %f22;
	ld.global.f32 	%f26, [%rd8+-4];
	add.s64 	%rd14, %rd13, %rd11;
	ld.global.f32 	%f27, [%rd14];
	fma.rn.f32 	%f28, %f26, %f27, %f25;
	ld.global.f32 	%f29, [%rd8];
	add.s64 	%rd15, %rd14, %rd11;
	ld.global.f32 	%f30, [%rd15];
	fma.rn.f32 	%f31, %f29, %f30, %f28;
	ld.global.f32 	%f32, [%rd8+4];
	add.s64 	%rd16, %rd15, %rd11;
	ld.global.f32 	%f33, [%rd16];
	fma.rn.f32 	%f34, %f32, %f33, %f31;
	ld.global.f32 	%f35, [%rd8+8];
	add.s64 	%rd17, %rd16, %rd11;
	ld.global.f32 	%f36, [%rd17];
	fma.rn.f32 	%f37, %f35, %f36, %f34;
	ld.global.f32 	%f38, [%rd8+12];
	add.s64 	%rd18, %rd17, %rd11;
	ld.global.f32 	%f39, [%rd18];
	fma.rn.f32 	%f67, %f38, %f39, %f37;
	add.s32 	%r42, %r42, 8;
	add.s32 	%r41, %r41, %r7;
	add.s32 	%r40, %r40, 8;
	setp.ne.s32 	%p6, %r42, 0;
	@%p6 bra 	$L__BB1_4;
$L__BB1_5:
	setp.eq.s32 	%p7, %r4, 0;
	@%p7 bra 	$L__BB1_13;
	and.b32  	%r15, %r20, 3;
	setp.lt.u32 	%p8, %r4, 4;
	@%p8 bra 	$L__BB1_8;
	add.s32 	%r32, %r44, %r3;
	mad.lo.s32 	%r33, %r44, %r23, %r30;
	mul.wide.s32 	%rd19, %r32, 4;
	add.s64 	%rd20, %rd2, %rd19;
	ld.global.f32 	%f41, [%rd20];
	mul.wide.s32 	%rd21, %r33, 4;
	add.s64 	%rd22, %rd1, %rd21;
	ld.global.f32 	%f42, [%rd22];
	fma.rn.f32 	%f43, %f41, %f42, %f67;
	ld.global.f32 	%f44, [%rd20+4];
	mul.wide.s32 	%rd23, %r23, 4;
	add.s64 	%rd24, %rd22, %rd23;
	ld.global.f32 	%f45, [%rd24];
	fma.rn.f32 	%f46, %f44, %f45, %f43;
	ld.global.f32 	%f47, [%rd20+8];
	add.s64 	%rd25, %rd24, %rd23;
	ld.global.f32 	%f48, [%rd25];
	fma.rn.f32 	%f49, %f47, %f48, %f46;
	ld.global.f32 	%f50, [%rd20+12];
	add.s64 	%rd26, %rd25, %rd23;
	ld.global.f32 	%f51, [%rd26];
	fma.rn.f32 	%f67, %f50, %f51, %f49;
	add.s32 	%r44, %r44, 4;
$L__BB1_8:
	setp.eq.s32 	%p9, %r15, 0;
	@%p9 bra 	$L__BB1_13;
	setp.eq.s32 	%p10, %r15, 1;
	@%p10 bra 	$L__BB1_11;
	add.s32 	%r34, %r44, %r3;
	mad.lo.s32 	%r35, %r44, %r23, %r30;
	mul.wide.s32 	%rd27, %r34, 4;
	add.s64 	%rd28, %rd2, %rd27;
	ld.global.f32 	%f53, [%rd28];
	mul.wide.s32 	%rd29, %r35, 4;
	add.s64 	%rd30, %rd1, %rd29;
	ld.global.f32 	%f54, [%rd30];
	fma.rn.f32 	%f55, %f53, %f54, %f67;
	ld.global.f32 	%f56, [%rd28+4];
	mul.wide.s32 	%rd31, %r23, 4;
	add.s64 	%rd32, %rd30, %rd31;
	ld.global.f32 	%f57, [%rd32];
	fma.rn.f32 	%f67, %f56, %f57, %f55;
	add.s32 	%r44, %r44, 2;
$L__BB1_11:
	and.b32  	%r36, %r20, 1;
	setp.eq.b32 	%p11, %r36, 1;
	not.pred 	%p12, %p11;
	@%p12 bra 	$L__BB1_13;
	add.s32 	%r37, %r44, %r3;
	mad.lo.s32 	%r38, %r44, %r23, %r30;
	mul.wide.s32 	%rd33, %r37, 4;
	add.s64 	%rd34, %rd2, %rd33;
	ld.global.f32 	%f58, [%rd34];
	mul.wide.s32 	%rd35, %r38, 4;
	add.s64 	%rd36, %rd1, %rd35;
	ld.global.f32 	%f59, [%rd36];
	fma.rn.f32 	%f67, %f58, %f59, %f67;
$L__BB1_13:
	mad.lo.s32 	%r39, %r23, %r1, %r30;
	cvta.to.global.u64 	%rd37, %rd4;
	mul.wide.s32 	%rd38, %r39, 4;
	add.s64 	%rd39, %rd37, %rd38;
	st.global.f32 	[%rd39], %f67;
$L__BB1_14:
	ret;

}
	// .globl	_Z16shared_transposePfS_ii
.visible .entry _Z16shared_transposePfS_ii(
	.param .u64 .ptr .align 1 _Z16shared_transposePfS_ii_param_0,
	.param .u64 .ptr .align 1 _Z16shared_transposePfS_ii_param_1,
	.param .u32 _Z16shared_transposePfS_ii_param_2,
	.param .u32 _Z16shared_transposePfS_ii_param_3
)
{
	.reg .pred 	%p<3>;
	.reg .b32 	%r<24>;
	.reg .b32 	%f<3>;
	.reg .b64 	%rd<9>;
	// demoted variable
	.shared .align 4 .b8 _ZZ16shared_transposePfS_iiE5block[1024];
	ld.param.u64 	%rd1, [_Z16shared_transposePfS_ii_param_0];
	ld.param.u64 	%rd2, [_Z16shared_transposePfS_ii_param_1];
	ld.param.u32 	%r5, [_Z16shared_transposePfS_ii_param_2];
	ld.param.u32 	%r6, [_Z16shared_transposePfS_ii_param_3];
	mov.u32 	%r7, %ctaid.x;
	mov.u32 	%r8, %ctaid.y;
	mov.u32 	%r1, %tid.x;
	mov.u32 	%r2, %tid.y;
	mul.lo.s32 	%r9, %r7, %r6;
	shl.b32 	%r10, %r9, 4;
	shl.b32 	%r11, %r8, 4;
	add.s32 	%r12, %r11, %r2;
	add.s32 	%r13, %r10, %r1;
	mad.lo.s32 	%r3, %r12, %r5, %r13;
	mul.lo.s32 	%r4, %r6, %r5;
	setp.ge.s32 	%p1, %r3, %r4;
	@%p1 bra 	$L__BB2_2;
	cvta.to.global.u64 	%rd3, %rd1;
	mul.wide.s32 	%rd4, %r3, 4;
	add.s64 	%rd5, %rd3, %rd4;
	ld.global.f32 	%f1, [%rd5];
	shl.b32 	%r14, %r2, 6;
	mov.u32 	%r15, _ZZ16shared_transposePfS_iiE5block;
	add.s32 	%r16, %r15, %r14;
	shl.b32 	%r17, %r1, 2;
	add.s32 	%r18, %r16, %r17;
	st.shared.f32 	[%r18], %f1;
$L__BB2_2:
	setp.ge.s32 	%p2, %r3, %r4;
	bar.sync 	0;
	@%p2 bra 	$L__BB2_4;
	shl.b32 	%r19, %r1, 6;
	mov.u32 	%r20, _ZZ16shared_transposePfS_iiE5block;
	add.s32 	%r21, %r20, %r19;
	shl.b32 	%r22, %r2, 2;
	add.s32 	%r23, %r21, %r22;
	ld.shared.f32 	%f2, [%r23];
	cvta.to.global.u64 	%rd6, %rd2;
	mul.wide.s32 	%rd7, %r3, 4;
	add.s64 	%rd8, %rd6, %rd7;
	st.global.f32 	[%rd8], %f2;
$L__BB2_4:
	ret;

}
	// .globl	_Z13shared_matmulPfS_S_i
.visible .entry _Z13shared_matmulPfS_S_i(
	.param .u64 .ptr .align 1 _Z13shared_matmulPfS_S_i_param_0,
	.param .u64 .ptr .align 1 _Z13shared_matmulPfS_S_i_param_1,
	.param .u64 .ptr .align 1 _Z13shared_matmulPfS_S_i_param_2,
	.param .u32 _Z13shared_matmulPfS_S_i_param_3
)
{
	.reg .pred 	%p<8>;
	.reg .b32 	%r<100>;
	.reg .b32 	%f<368>;
	.reg .b64 	%rd<40>;
	// demoted variable
	.shared .align 4 .b8 _ZZ13shared_matmulPfS_S_iE3s_a[1024];
	// demoted variable
	.shared .align 4 .b8 _ZZ13shared_matmulPfS_S_iE3s_b[1024];
	ld.param.u32 	%r30, [_Z13shared_matmulPfS_S_i_param_3];
	mov.u32 	%r1, %tid.x;
	mov.u32 	%r2, %tid.y;
	mov.u32 	%r31, %ctaid.x;
	mov.u32 	%r32, %ctaid.y;
	mov.u32 	%r33, %ntid.y;
	mad.lo.s32 	%r3, %r32, %r33, %r2;
	mov.u32 	%r34, %ntid.x;
	mad.lo.s32 	%r4, %r31, %r34, %r1;
	shr.s32 	%r35, %r30, 31;
	shr.u32 	%r36, %r35, 28;
	add.s32 	%r37, %r30, %r36;
	shr.s32 	%r5, %r37, 4;
	setp.lt.s32 	%p1, %r30, 16;
	mov.f32 	%f367, 0f00000000;
	@%p1 bra 	$L__BB3_9;
	mad.lo.s32 	%r96, %r30, %r3, %r1;
	shl.b32 	%r39, %r2, 6;
	mov.u32 	%r40, _ZZ13shared_matmulPfS_S_iE3s_a;
	add.s32 	%r7, %r40, %r39;
	add.s32 	%r41, %r5, -1;
	setp.lt.u32 	%p2, %r41, 3;
	mov.f32 	%f367, 0f00000000;
	mov.b32 	%r99, 0;
	@%p2 bra 	$L__BB3_4;
	and.b32  	%r99, %r5, 134217724;
	neg.s32 	%r97, %r99;
	add.s32 	%r43, %r2, 48;
	mad.lo.s32 	%r95, %r30, %r43, %r4;
	add.s32 	%r44, %r2, 32;
	mad.lo.s32 	%r94, %r30, %r44, %r4;
	add.s32 	%r45, %r2, 16;
	mad.lo.s32 	%r93, %r30, %r45, %r4;
	mad.lo.s32 	%r92, %r2, %r30, %r4;
	mov.f32 	%f367, 0f00000000;
$L__BB3_3:
	.pragma "nounroll";
	ld.param.u64 	%rd36, [_Z13shared_matmulPfS_S_i_param_1];
	ld.param.u64 	%rd33, [_Z13shared_matmulPfS_S_i_param_0];
	cvta.to.global.u64 	%rd4, %rd33;
	mul.wide.s32 	%rd5, %r96, 4;
	add.s64 	%rd6, %rd4, %rd5;
	ld.global.f32 	%f14, [%rd6];
	shl.b32 	%r47, %r1, 2;
	add.s32 	%r48, %r7, %r47;
	st.shared.f32 	[%r48], %f14;
	cvta.to.global.u64 	%rd7, %rd36;
	mul.wide.s32 	%rd8, %r92, 4;
	add.s64 	%rd9, %rd7, %rd8;
	ld.global.f32 	%f15, [%rd9];
	mov.u32 	%r50, _ZZ13shared_matmulPfS_S_iE3s_b;
	add.s32 	%r51, %r50, %r47;
	add.s32 	%r52, %r51, %r39;
	st.shared.f32 	[%r52], %f15;
	bar.sync 	0;
	ld.shared.f32 	%f16, [%r7];
	ld.shared.f32 	%f17, [%r51];
	fma.rn.f32 	%f18, %f16, %f17, %f367;
	ld.shared.f32 	%f19, [%r7+4];
	ld.shared.f32 	%f20, [%r51+64];
	fma.rn.f32 	%f21, %f19, %f20, %f18;
	ld.shared.f32 	%f22, [%r7+8];
	ld.shared.f32 	%f23, [%r51+128];
	fma.rn.f32 	%f24, %f22, %f23, %f21;
	ld.shared.f32 	%f25, [%r7+12];
	ld.shared.f32 	%f26, [%r51+192];
	fma.rn.f32 	%f27, %f25, %f26, %f24;
	ld.shared.f32 	%f28, [%r7+16];
	ld.shared.f32 	%f29, [%r51+256];
	fma.rn.f32 	%f30, %f28, %f29, %f27;
	ld.shared.f32 	%f31, [%r7+20];
	ld.shared.f32 	%f32, [%r51+320];
	fma.rn.f32 	%f33, %f31, %f32, %f30;
	ld.shared.f32 	%f34, [%r7+24];
	ld.shared.f32 	%f35, [%r51+384];
	fma.rn.f32 	%f36, %f34, %f35, %f33;
	ld.shared.f32 	%f37, [%r7+28];
	ld.shared.f32 	%f38, [%r51+448];
	fma.rn.f32 	%f39, %f37, %f38, %f36;
	ld.shared.f32 	%f40, [%r7+32];
	ld.shared.f32 	%f41, [%r51+512];
	fma.rn.f32 	%f42, %f40, %f41, %f39;
	ld.shared.f32 	%f43, [%r7+36];
	ld.shared.f32 	%f44, [%r51+576];
	fma.rn.f32 	%f45, %f43, %f44, %f42;
	ld.shared.f32 	%f46, [%r7+40];
	ld.shared.f32 	%f47, [%r51+640];
	fma.rn.f32 	%f48, %f46, %f47, %f45;
	ld.shared.f32 	%f49, [%r7+44];
	ld.shared.f32 	%f50, [%r51+704];
	fma.rn.f32 	%f51, %f49, %f50, %f48;
	ld.shared.f32 	%f52, [%r7+48];
	ld.shared.f32 	%f53, [%r51+768];
	fma.rn.f32 	%f54, %f52, %f53, %f51;
	ld.shared.f32 	%f55, [%r7+52];
	ld.shared.f32 	%f56, [%r51+832];
	fma.rn.f32 	%f57, %f55, %f56, %f54;
	ld.shared.f32 	%f58, [%r7+56];
	ld.shared.f32 	%f59, [%r51+896];
	fma.rn.f32 	%f60, %f58, %f59, %f57;
	ld.shared.f32 	%f61, [%r7+60];
	ld.shared.f32 	%f62, [%r51+960];
	fma.rn.f32 	%f63, %f61, %f62, %f60;
	bar.sync 	0;
	ld.global.f32 	%f64, [%rd6+64];
	st.shared.f32 	[%r48], %f64;
	mul.wide.s32 	%rd10, %r93, 4;
	add.s64 	%rd11, %rd7, %rd10;
	ld.global.f32 	%f65, [%rd11];
	st.shared.f32 	[%r52], %f65;
	bar.sync 	0;
	ld.shared.f32 	%f66, [%r7];
	ld.shared.f32 	%f67, [%r51];
	fma.rn.f32 	%f68, %f66, %f67, %f63;
	ld.shared.f32 	%f69, [%r7+4];
	ld.shared.f32 	%f70, [%r51+64];
	fma.rn.f32 	%f71, %f69, %f70, %f68;
	ld.shared.f32 	%f72, [%r7+8];
	ld.shared.f32 	%f73, [%r51+128];
	fma.rn.f32 	%f74, %f72, %f73, %f71;
	ld.shared.f32 	%f75, [%r7+12];
	ld.shared.f32 	%f76, [%r51+192];
	fma.rn.f32 	%f77, %f75, %f76, %f74;
	ld.shared.f32 	%f78, [%r7+16];
	ld.shared.f32 	%f79, [%r51+256];
	fma.rn.f32 	%f80, %f78, %f79, %f77;
	ld.shared.f32 	%f81, [%r7+20];
	ld.shared.f32 	%f82, [%r51+320];
	fma.rn.f32 	%f83, %f81, %f82, %f80;
	ld.shared.f32 	%f84, [%r7+24];
	ld.shared.f32 	%f85, [%r51+384];
	fma.rn.f32 	%f86, %f84, %f85, %f83;
	ld.shared.f32 	%f87, [%r7+28];
	ld.shared.f32 	%f88, [%r51+448];
	fma.rn.f32 	%f89, %f87, %f88, %f86;
	ld.shared.f32 	%f90, [%r7+32];
	ld.shared.f32 	%f91, [%r51+512];
	fma.rn.f32 	%f92, %f90, %f91, %f89;
	ld.shared.f32 	%f93, [%r7+36];
	ld.shared.f32 	%f94, [%r51+576];
	fma.rn.f32 	%f95, %f93, %f94, %f92;
	ld.shared.f32 	%f96, [%r7+40];
	ld.shared.f32 	%f97, [%r51+640];
	fma.rn.f32 	%f98, %f96, %f97, %f95;
	ld.shared.f32 	%f99, [%r7+44];
	ld.shared.f32 	%f100, [%r51+704];
	fma.rn.f32 	%f101, %f99, %f100, %f98;
	ld.shared.f32 	%f102, [%r7+48];
	ld.shared.f32 	%f103, [%r51+768];
	fma.rn.f32 	%f104, %f102, %f103, %f101;
	ld.shared.f32 	%f105, [%r7+52];
	ld.shared.f32 	%f106, [%r51+832];
	fma.rn.f32 	%f107, %f105, %f106, %f104;
	ld.shared.f32 	%f108, [%r7+56];
	ld.shared.f32 	%f109, [%r51+896];
	fma.rn.f32 	%f110, %f108, %f109, %f107;
	ld.shared.f32 	%f111, [%r7+60];
	ld.shared.f32 	%f112, [%r51+960];
	fma.rn.f32 	%f113, %f111, %f112, %f110;
	bar.sync 	0;
	ld.global.f32 	%f114, [%rd6+128];
	st.shared.f32 	[%r48], %f114;
	mul.wide.s32 	%rd12, %r94, 4;
	add.s64 	%rd13, %rd7, %rd12;
	ld.global.f32 	%f115, [%rd13];
	st.shared.f32 	[%r52], %f115;
	bar.sync 	0;
	ld.shared.f32 	%f116, [%r7];
	ld.shared.f32 	%f117, [%r51];
	fma.rn.f32 	%f118, %f116, %f117, %f113;
	ld.shared.f32 	%f119, [%r7+4];
	ld.shared.f32 	%f120, [%r51+64];
	fma.rn.f32 	%f121, %f119, %f120, %f118;
	ld.shared.f32 	%f122, [%r7+8];
	ld.shared.f32 	%f123, [%r51+128];
	fma.rn.f32 	%f124, %f122, %f123, %f121;
	ld.shared.f32 	%f125, [%r7+12];
	ld.shared.f32 	%f126, [%r51+192];
	fma.rn.f32 	%f127, %f125, %f126, %f124;
	ld.shared.f32 	%f128, [%r7+16];
	ld.shared.f32 	%f129, [%r51+256];
	fma.rn.f32 	%f130, %f128, %f129, %f127;
	ld.shared.f32 	%f131, [%r7+20];
	ld.shared.f32 	%f132, [%r51+320];
	fma.rn.f32 	%f133, %f131, %f132, %f130;
	ld.shared.f32 	%f134, [%r7+24];
	ld.shared.f32 	%f135, [%r51+384];
	fma.rn.f32 	%f136, %f134, %f135, %f133;
	ld.shared.f32 	%f137, [%r7+28];
	ld.shared.f32 	%f138, [%r51+448];
	fma.rn.f32 	%f139, %f137, %f138, %f136;
	ld.shared.f32 	%f140, [%r7+32];
	ld.shared.f32 	%f141, [%r51+512];
	fma.rn.f32 	%f142, %f140, %f141, %f139;
	ld.shared.f32 	%f143, [%r7+36];
	ld.shared.f32 	%f144, [%r51+576];
	fma.rn.f32 	%f145, %f143, %f144, %f142;
	ld.shared.f32 	%f146, [%r7+40];
	ld.shared.f32 	%f147, [%r51+640];
	fma.rn.f32 	%f148, %f146, %f147, %f145;
	ld.shared.f32 	%f149, [%r7+44];
	ld.shared.f32 	%f150, [%r51+704];
	fma.rn.f32 	%f151, %f149, %f150, %f148;
	ld.shared.f32 	%f152, [%r7+48];
	ld.shared.f32 	%f153, [%r51+768];
	fma.rn.f32 	%f154, %f152, %f153, %f151;
	ld.shared.f32 	%f155, [%r7+52];
	ld.shared.f32 	%f156, [%r51+832];
	fma.rn.f32 	%f157, %f155, %f156, %f154;
	ld.shared.f32 	%f158, [%r7+56];
	ld.shared.f32 	%f159, [%r51+896];
	fma.rn.f32 	%f160, %f158, %f159, %f157;
	ld.shared.f32 	%f161, [%r7+60];
	ld.shared.f32 	%f162, [%r51+960];
	fma.rn.f32 	%f163, %f161, %f162, %f160;
	bar.sync 	0;
	ld.global.f32 	%f164, [%rd6+192];
	st.shared.f32 	[%r48], %f164;
	mul.wide.s32 	%rd14, %r95, 4;
	add.s64 	%rd15, %rd7, %rd14;
	ld.global.f32 	%f165, [%rd15];
	st.shared.f32 	[%r52], %f165;
	bar.sync 	0;
	ld.shared.f32 	%f166, [%r7];
	ld.shared.f32 	%f167, [%r51];
	fma.rn.f32 	%f168, %f166, %f167, %f163;
	ld.shared.f32 	%f169, [%r7+4];
	ld.shared.f32 	%f170, [%r51+64];
	fma.rn.f32 	%f171, %f169, %f170, %f168;
	ld.shared.f32 	%f172, [%r7+8];
	ld.shared.f32 	%f173, [%r51+128];
	fma.rn.f32 	%f174, %f172, %f173, %f171;
	ld.shared.f32 	%f175, [%r7+12];
	ld.shared.f32 	%f176, [%r51+192];
	fma.rn.f32 	%f177, %f175, %f176, %f174;
	ld.shared.f32 	%f178, [%r7+16];
	ld.shared.f32 	%f179, [%r51+256];
	fma.rn.f32 	%f180, %f178, %f179, %f177;
	ld.shared.f32 	%f181, [%r7+20];
	ld.shared.f32 	%f182, [%r51+320];
	fma.rn.f32 	%f183, %f181, %f182, %f180;
	ld.shared.f32 	%f184, [%r7+24];
	ld.shared.f32 	%f185, [%r51+384];
	fma.rn.f32 	%f186, %f184, %f185, %f183;
	ld.shared.f32 	%f187, [%r7+28];
	ld.shared.f32 	%f188, [%r51+448];
	fma.rn.f32 	%f189, %f187, %f188, %f186;
	ld.shared.f32 	%f190, [%r7+32];
	ld.shared.f32 	%f191, [%r51+512];
	fma.rn.f32 	%f192, %f190, %f191, %f189;
	ld.shared.f32 	%f193, [%r7+36];
	ld.shared.f32 	%f194, [%r51+576];
	fma.rn.f32 	%f195, %f193, %f194, %f192;
	ld.shared.f32 	%f196, [%r7+40];
	ld.shared.f32 	%f197, [%r51+640];
	fma.rn.f32 	%f198, %f196, %f197, %f195;
	ld.shared.f32 	%f199, [%r7+44];
	ld.shared.f32 	%f200, [%r51+704];
	fma.rn.f32 	%f201, %f199, %f200, %f198;
	ld.shared.f32 	%f202, [%r7+48];
	ld.shared.f32 	%f203, [%r51+768];
	fma.rn.f32 	%f204, %f202, %f203, %f201;
	ld.shared.f32 	%f205, [%r7+52];
	ld.shared.f32 	%f206, [%r51+832];
	fma.rn.f32 	%f207, %f205, %f206, %f204;
	ld.shared.f32 	%f208, [%r7+56];
	ld.shared.f32 	%f209, [%r51+896];
	fma.rn.f32 	%f210, %f208, %f209, %f207;
	ld.shared.f32 	%f211, [%r7+60];
	ld.shared.f32 	%f212, [%r51+960];
	fma.rn.f32 	%f367, %f211, %f212, %f210;
	bar.sync 	0;
	add.s32 	%r97, %r97, 4;
	add.s32 	%r96, %r96, 64;
	shl.b32 	%r53, %r30, 6;
	add.s32 	%r95, %r95, %r53;
	add.s32 	%r94, %r94, %r53;
	add.s32 	%r93, %r93, %r53;
	add.s32 	%r92, %r92, %r53;
	setp.ne.s32 	%p3, %r97, 0;
	@%p3 bra 	$L__BB3_3;
$L__BB3_4:
	and.b32  	%r27, %r5, 3;
	setp.eq.s32 	%p4, %r27, 0;
	@%p4 bra 	$L__BB3_9;
	setp.eq.s32 	%p5, %r27, 1;
	@%p5 bra 	$L__BB3_7;
	ld.param.u64 	%rd37, [_Z13shared_matmulPfS_S_i_param_1];
	ld.param.u64 	%rd34, [_Z13shared_matmulPfS_S_i_param_0];
	shl.b32 	%r54, %r99, 4;
	mad.lo.s32 	%r59, %r30, %r3, %r1;
	add.s32 	%r60, %r59, %r54;
	cvta.to.global.u64 	%rd16, %rd34;
	mul.wide.s32 	%rd17, %r60, 4;
	add.s64 	%rd18, %rd16, %rd17;
	ld.global.f32 	%f214, [%rd18];
	shl.b32 	%r61, %r1, 2;
	add.s32 	%r62, %r7, %r61;
	st.shared.f32 	[%r62], %f214;
	add.s32 	%r63, %r54, %r2;
	mad.lo.s32 	%r64, %r63, %r30, %r4;
	cvta.to.global.u64 	%rd19, %rd37;
	mul.wide.s32 	%rd20, %r64, 4;
	add.s64 	%rd21, %rd19, %rd20;
	ld.global.f32 	%f215, [%rd21];
	mov.u32 	%r66, _ZZ13shared_matmulPfS_S_iE3s_b;
	add.s32 	%r67, %r66, %r61;
	add.s32 	%r68, %r67, %r39;
	st.shared.f32 	[%r68], %f215;
	bar.sync 	0;
	ld.shared.f32 	%f216, [%r7];
	ld.shared.f32 	%f217, [%r67];
	fma.rn.f32 	%f218, %f216, %f217, %f367;
	ld.shared.f32 	%f219, [%r7+4];
	ld.shared.f32 	%f220, [%r67+64];
	fma.rn.f32 	%f221, %f219, %f220, %f218;
	ld.shared.f32 	%f222, [%r7+8];
	ld.shared.f32 	%f223, [%r67+128];
	fma.rn.f32 	%f224, %f222, %f223, %f221;
	ld.shared.f32 	%f225, [%r7+12];
	ld.shared.f32 	%f226, [%r67+192];
	fma.rn.f32 	%f227, %f225, %f226, %f224;
	ld.shared.f32 	%f228, [%r7+16];
	ld.shared.f32 	%f229, [%r67+256];
	fma.rn.f32 	%f230, %f228, %f229, %f227;
	ld.shared.f32 	%f231, [%r7+20];
	ld.shared.f32 	%f232, [%r67+320];
	fma.rn.f32 	%f233, %f231, %f232, %f230;
	ld.shared.f32 	%f234, [%r7+24];
	ld.shared.f32 	%f235, [%r67+384];
	fma.rn.f32 	%f236, %f234, %f235, %f233;
	ld.shared.f32 	%f237, [%r7+28];
	ld.shared.f32 	%f238, [%r67+448];
	fma.rn.f32 	%f239, %f237, %f238, %f236;
	ld.shared.f32 	%f240, [%r7+32];
	ld.shared.f32 	%f241, [%r67+512];
	fma.rn.f32 	%f242, %f240, %f241, %f239;
	ld.shared.f32 	%f243, [%r7+36];
	ld.shared.f32 	%f244, [%r67+576];
	fma.rn.f32 	%f245, %f243, %f244, %f242;
	ld.shared.f32 	%f246, [%r7+40];
	ld.shared.f32 	%f247, [%r67+640];
	fma.rn.f32 	%f248, %f246, %f247, %f245;
	ld.shared.f32 	%f249, [%r7+44];
	ld.shared.f32 	%f250, [%r67+704];
	fma.rn.f32 	%f251, %f249, %f250, %f248;
	ld.shared.f32 	%f252, [%r7+48];
	ld.shared.f32 	%f253, [%r67+768];
	fma.rn.f32 	%f254, %f252, %f253, %f251;
	ld.shared.f32 	%f255, [%r7+52];
	ld.shared.f32 	%f256, [%r67+832];
	fma.rn.f32 	%f257, %f255, %f256, %f254;
	ld.shared.f32 	%f258, [%r7+56];
	ld.shared.f32 	%f259, [%r67+896];
	fma.rn.f32 	%f260, %f258, %f259, %f257;
	ld.shared.f32 	%f261, [%r7+60];
	ld.shared.f32 	%f262, [%r67+960];
	fma.rn.f32 	%f263, %f261, %f262, %f260;
	bar.sync 	0;
	ld.global.f32 	%f264, [%rd18+64];
	st.shared.f32 	[%r62], %f264;
	add.s32 	%r69, %r63, 16;
	mad.lo.s32 	%r70, %r69, %r30, %r4;
	mul.wide.s32 	%rd22, %r70, 4;
	add.s64 	%rd23, %rd19, %rd22;
	ld.global.f32 	%f265, [%rd23];
	st.shared.f32 	[%r68], %f265;
	bar.sync 	0;
	ld.shared.f32 	%f266, [%r7];
	ld.shared.f32 	%f267, [%r67];
	fma.rn.f32 	%f268, %f266, %f267, %f263;
	ld.shared.f32 	%f269, [%r7+4];
	ld.shared.f32 	%f270, [%r67+64];
	fma.rn.f32 	%f271, %f269, %f270, %f268;
	ld.shared.f32 	%f272, [%r7+8];
	ld.shared.f32 	%f273, [%r67+128];
	fma.rn.f32 	%f274, %f272, %f273, %f271;
	ld.shared.f32 	%f275, [%r7+12];
	ld.shared.f32 	%f276, [%r67+192];
	fma.rn.f32 	%f277, %f275, %f276, %f274;
	ld.shared.f32 	%f278, [%r7+16];
	ld.shared.f32 	%f279, [%r67+256];
	fma.rn.f32 	%f280, %f278, %f279, %f277;
	ld.shared.f32 	%f281, [%r7+20];
	ld.shared.f32 	%f282, [%r67+320];
	fma.rn.f32 	%f283, %f281, %f282, %f280;
	ld.shared.f32 	%f284, [%r7+24];
	ld.shared.f32 	%f285, [%r67+384];
	fma.rn.f32 	%f286, %f284, %f285, %f283;
	ld.shared.f32 	%f287, [%r7+28];
	ld.shared.f32 	%f288, [%r67+448];
	fma.rn.f32 	%f289, %f287, %f288, %f286;
	ld.shared.f32 	%f290, [%r7+32];
	ld.shared.f32 	%f291, [%r67+512];
	fma.rn.f32 	%f292, %f290, %f291, %f289;
	ld.shared.f32 	%f293, [%r7+36];
	ld.shared.f32 	%f294, [%r67+576];
	fma.rn.f32 	%f295, %f293, %f294, %f292;
	ld.shared.f32 	%f296, [%r7+40];
	ld.shared.f32 	%f297, [%r67+640];
	fma.rn.f32 	%f298, %f296, %f297, %f295;
	ld.shared.f32 	%f299, [%r7+44];
	ld.shared.f32 	%f300, [%r67+704];
	fma.rn.f32 	%f301, %f299, %f300, %f298;
	ld.shared.f32 	%f302, [%r7+48];
	ld.shared.f32 	%f303, [%r67+768];
	fma.rn.f32 	%f304, %f302, %f303, %f301;
	ld.shared.f32 	%f305, [%r7+52];
	ld.shared.f32 	%f306, [%r67+832];
	fma.rn.f32 	%f307, %f305, %f306, %f304;
	ld.shared.f32 	%f308, [%r7+56];
	ld.shared.f32 	%f309, [%r67+896];
	fma.rn.f32 	%f310, %f308, %f309, %f307;
	ld.shared.f32 	%f311, [%r7+60];
	ld.shared.f32 	%f312, [%r67+960];
	fma.rn.f32 	%f367, %f311, %f312, %f310;
	bar.sync 	0;
	add.s32 	%r99, %r99, 2;
$L__BB3_7:
	and.b32  	%r71, %r5, 1;
	setp.eq.b32 	%p6, %r71, 1;
	not.pred 	%p7, %p6;
	@%p7 bra 	$L__BB3_9;
	ld.param.u64 	%rd38, [_Z13shared_matmulPfS_S_i_param_1];
	ld.param.u64 	%rd35, [_Z13shared_matmulPfS_S_i_param_0];
	shl.b32 	%r72, %r99, 4;
	mad.lo.s32 	%r77, %r30, %r3, %r1;
	add.s32 	%r78, %r77, %r72;
	cvta.to.global.u64 	%rd24, %rd35;
	mul.wide.s32 	%rd25, %r78, 4;
	add.s64 	%rd26, %rd24, %rd25;
	ld.global.f32 	%f313, [%rd26];
	shl.b32 	%r79, %r1, 2;
	add.s32 	%r80, %r7, %r79;
	st.shared.f32 	[%r80], %f313;
	add.s32 	%r81, %r72, %r2;
	mad.lo.s32 	%r82, %r81, %r30, %r4;
	cvta.to.global.u64 	%rd27, %rd38;
	mul.wide.s32 	%rd28, %r82, 4;
	add.s64 	%rd29, %rd27, %rd28;
	ld.global.f32 	%f314, [%rd29];
	mov.u32 	%r84, _ZZ13shared_matmulPfS_S_iE3s_b;
	add.s32 	%r85, %r84, %r79;
	add.s32 	%r86, %r85, %r39;
	st.shared.f32 	[%r86], %f314;
	bar.sync 	0;
	ld.shared.f32 	%f315, [%r7];
	ld.shared.f32 	%f316, [%r85];
	fma.rn.f32 	%f317, %f315, %f316, %f367;
	ld.shared.f32 	%f318, [%r7+4];
	ld.shared.f32 	%f319, [%r85+64];
	fma.rn.f32 	%f320, %f318, %f319, %f317;
	ld.shared.f32 	%f321, [%r7+8];
	ld.shared.f32 	%f322, [%r85+128];
	fma.rn.f32 	%f323, %f321, %f322, %f320;
	ld.shared.f32 	%f324, [%r7+12];
	ld.shared.f32 	%f325, [%r85+192];
	fma.rn.f32 	%f326, %f324, %f325, %f323;
	ld.shared.f32 	%f327, [%r7+16];
	ld.shared.f32 	%f328, [%r85+256];
	fma.rn.f32 	%f329, %f327, %f328, %f326;
	ld.shared.f32 	%f330, [%r7+20];
	ld.shared.f32 	%f331, [%r85+320];
	fma.rn.f32 	%f332, %f330, %f331, %f329;
	ld.shared.f32 	%f333, [%r7+24];
	ld.shared.f32 	%f334, [%r85+384];
	fma.rn.f32 	%f335, %f333, %f334, %f332;
	ld.shared.f32 	%f336, [%r7+28];
	ld.shared.f32 	%f337, [%r85+448];
	fma.rn.f32 	%f338, %f336, %f337, %f335;
	ld.shared.f32 	%f339, [%r7+32];
	ld.shared.f32 	%f340, [%r85+512];
	fma.rn.f32 	%f341, %f339, %f340, %f338;
	ld.shared.f32 	%f342, [%r7+36];
	ld.shared.f32 	%f343, [%r85+576];
	fma.rn.f32 	%f344, %f342, %f343, %f341;
	ld.shared.f32 	%f345, [%r7+40];
	ld.shared.f32 	%f346, [%r85+640];
	fma.rn.f32 	%f347, %f345, %f346, %f344;
	ld.shared.f32 	%f348, [%r7+44];
	ld.shared.f32 	%f349, [%r85+704];
	fma.rn.f32 	%f350, %f348, %f349, %f347;
	ld.shared.f32 	%f351, [%r7+48];
	ld.shared.f32 	%f352, [%r85+768];
	fma.rn.f32 	%f353, %f351, %f352, %f350;
	ld.shared.f32 	%f354, [%r7+52];
	ld.shared.f32 	%f355, [%r85+832];
	fma.rn.f32 	%f356, %f354, %f355, %f353;
	ld.shared.f32 	%f357, [%r7+56];
	ld.shared.f32 	%f358, [%r85+896];
	fma.rn.f32 	%f359, %f357, %f358, %f356;
	ld.shared.f32 	%f360, [%r7+60];
	ld.shared.f32 	%f361, [%r85+960];
	fma.rn.f32 	%f367, %f360, %f361, %f359;
	bar.sync 	0;
$L__BB3_9:
	ld.param.u64 	%rd39, [_Z13shared_matmulPfS_S_i_param_2];
	cvta.to.global.u64 	%rd30, %rd39;
	mad.lo.s32 	%r91, %r30, %r3, %r4;
	mul.wide.s32 	%rd31, %r91, 4;
	add.s64 	%rd32, %rd30, %rd31;
	st.global.f32 	[%rd32], %f367;
	ret;

}


// ===== COMPILED SASS (sm_100) =====

	.target	sm_100

	.elftype	@"ET_EXEC"


//--------------------- .note.nv.tkinfo           --------------------------
	.section	.note.nv.tkinfo,"",@"SHT_NOTE"
	.sectionflags	@"SHF_NOTE_NV_TKINFO"
	.tkinfo
        /*0018*/ 	.word	0x00000002
        /*0030*/ 	.string	""
        /*0030*/ 	.string	"ptxas"
        /*0030*/ 	.string	"Cuda compilation tools, release 13.0, V13.0.88"
        /*0030*/ 	.string	"Build cuda_13.0.r13.0/compiler.36424714_0"
        /*0030*/ 	.string	"-arch sm_100 -m 64 "



//--------------------- .note.nv.cuinfo           --------------------------
	.section	.note.nv.cuinfo,"",@"SHT_NOTE"
	.sectionflags	@"SHF_NOTE_NV_CUINFO"
        /*0018*/ 	.short	0x0002
        /*001a*/ 	.short	0x0064
        /*001c*/ 	.short	0x0082
	.zero		2


//--------------------- .nv.info                  --------------------------
	.section	.nv.info,"",@"SHT_CUDA_INFO"
	.align	4


	//----- nvinfo : EIATTR_REGCOUNT
	.align		4
        /*0000*/ 	.byte	0x04, 0x2f
        /*0002*/ 	.short	(.L_1 - .L_0)
	.align		4
.L_0:
        /*0004*/ 	.word	index@(_Z16global_transposePfS_ii)
        /*0008*/ 	.word	0x0000000a


	//----- nvinfo : EIATTR_FRAME_SIZE
	.align		4
.L_1:
        /*000c*/ 	.byte	0x04, 0x11
        /*000e*/ 	.short	(.L_3 - .L_2)
	.align		4
.L_2:
        /*0010*/ 	.word	index@(_Z16global_transposePfS_ii)
        /*0014*/ 	.word	0x00000000


	//----- nvinfo : EIATTR_REGCOUNT
	.align		4
.L_3:
        /*0018*/ 	.byte	0x04, 0x2f
        /*001a*/ 	.short	(.L_5 - .L_4)
	.align		4
.L_4:
        /*001c*/ 	.word	index@(_Z13global_matmulPfS_S_iii)
        /*0020*/ 	.word	0x00000020


	//----- nvinfo : EIATTR_FRAME_SIZE
	.align		4
.L_5:
        /*0024*/ 	.byte	0x04, 0x11
        /*0026*/ 	.short	(.L_7 - .L_6)
	.align		4
.L_6:
        /*0028*/ 	.word	index@(_Z13global_matmulPfS_S_iii)
        /*002c*/ 	.word	0x00000000


	//----- nvinfo : EIATTR_REGCOUNT
	.align		4
.L_7:
        /*0030*/ 	.byte	0x04, 0x2f
        /*0032*/ 	.short	(.L_9 - .L_8)
	.align		4
.L_8:
        /*0034*/ 	.word	index@(_Z16shared_transposePfS_ii)
        /*0038*/ 	.word	0x0000000c


	//----- nvinfo : EIATTR_FRAME_SIZE
	.align		4
.L_9:
        /*003c*/ 	.byte	0x04, 0x11
        /*003e*/ 	.short	(.L_11 - .L_10)
	.align		4
.L_10:
        /*0040*/ 	.word	index@(_Z16shared_transposePfS_ii)
        /*0044*/ 	.word	0x00000000


	//----- nvinfo : EIATTR_REGCOUNT
	.align		4
.L_11:
        /*0048*/ 	.byte	0x04, 0x2f
        /*004a*/ 	.short	(.L_13 - .L_12)
	.align		4
.L_12:
        /*004c*/ 	.word	index@(_Z13shared_matmulPfS_S_i)
        /*0050*/ 	.word	0x00000028


	//----- nvinfo : EIATTR_FRAME_SIZE
	.align		4
.L_13:
        /*0054*/ 	.byte	0x04, 0x11
        /*0056*/ 	.short	(.L_15 - .L_14)
	.align		4
.L_14:
        /*0058*/ 	.word	index@(_Z13shared_matmulPfS_S_i)
        /*005c*/ 	.word	0x00000000


	//----- nvinfo : EIATTR_MIN_STACK_SIZE
	.align		4
.L_15:
        /*0060*/ 	.byte	0x04, 0x12
        /*0062*/ 	.short	(.L_17 - .L_16)
	.align		4
.L_16:
        /*0064*/ 	.word	index@(_Z13shared_matmulPfS_S_i)
        /*0068*/ 	.word	0x00000000


	//----- nvinfo : EIATTR_MIN_STACK_SIZE
	.align		4
.L_17:
        /*006c*/ 	.byte	0x04, 0x12
        /*006e*/ 	.short	(.L_19 - .L_18)
	.align		4
.L_18:
        /*0070*/ 	.word	index@(_Z16shared_transposePfS_ii)
        /*0074*/ 	.word	0x00000000


	//----- nvinfo : EIATTR_MIN_STACK_SIZE
	.align		4
.L_19:
        /*0078*/ 	.byte	0x04, 0x12
        /*007a*/ 	.short	(.L_21 - .L_20)
	.align		4
.L_20:
        /*007c*/ 	.word	index@(_Z13global_matmulPfS_S_iii)
        /*0080*/ 	.word	0x00000000


	//----- nvinfo : EIATTR_MIN_STACK_SIZE
	.align		4
.L_21:
        /*0084*/ 	.byte	0x04, 0x12
        /*0086*/ 	.short	(.L_23 - .L_22)
	.align		4
.L_22:
        /*0088*/ 	.word	index@(_Z16global_transposePfS_ii)
        /*008c*/ 	.word	0x00000000
.L_23:


//--------------------- .nv.compat                --------------------------
	.section	.nv.compat,"",@"SHT_CUDA_COMPAT_INFO"
	.align	4
        /*0000*/ 	.byte	0x02, 0x09, 0x00, 0x00, 0x02, 0x02, 0x01, 0x00, 0x02, 0x05, 0x05, 0x00, 0x03, 0x07, 0x01, 0x01
        /*0010*/ 	.byte	0x02, 0x03, 0x00, 0x00, 0x02, 0x06, 0x01, 0x00, 0x04, 0x0b, 0x08, 0x00, 0x09, 0x00, 0x00, 0x00
        /*0020*/ 	.byte	0x00, 0x00, 0x00, 0x00


//--------------------- .nv.info._Z13shared_matmulPfS_S_i --------------------------
	.section	.nv.info._Z13shared_matmulPfS_S_i,"",@"SHT_CUDA_INFO"
	.sectionflags	@""
	.align	4


	//----- nvinfo : EIATTR_CUDA_API_VERSION
	.align		4
        /*0000*/ 	.byte	0x04, 0x37
        /*0002*/ 	.short	(.L_25 - .L_24)
.L_24:
        /*0004*/ 	.word	0x00000082


	//----- nvinfo : EIATTR_KPARAM_INFO
	.align		4
.L_25:
        /*0008*/ 	.byte	0x04, 0x17
        /*000a*/ 	.short	(.L_27 - .L_26)
.L_26:
        /*000c*/ 	.word	0x00000000
        /*0010*/ 	.short	0x0003
        /*0012*/ 	.short	0x0018
        /*0014*/ 	.byte	0x00, 0xf0, 0x11, 0x00


	//----- nvinfo : EIATTR_KPARAM_INFO
	.align		4
.L_27:
        /*0018*/ 	.byte	0x04, 0x17
        /*001a*/ 	.short	(.L_29 - .L_28)
.L_28:
        /*001c*/ 	.word	0x00000000
        /*0020*/ 	.short	0x0002
        /*0022*/ 	.short	0x0010
        /*0024*/ 	.byte	0x00, 0xf5, 0x21, 0x00


	//----- nvinfo : EIATTR_KPARAM_INFO
	.align		4
.L_29:
        /*0028*/ 	.byte	0x04, 0x17
        /*002a*/ 	.short	(.L_31 - .L_30)
.L_30:
        /*002c*/ 	.word	0x00000000
        /*0030*/ 	.short	0x0001
        /*0032*/ 	.short	0x0008
        /*0034*/ 	.byte	0x00, 0xf5, 0x21, 0x00


	//----- nvinfo : EIATTR_KPARAM_INFO
	.align		4
.L_31:
        /*0038*/ 	.byte	0x04, 0x17
        /*003a*/ 	.short	(.L_33 - .L_32)
.L_32:
        /*003c*/ 	.word	0x00000000
        /*0040*/ 	.short	0x0000
        /*0042*/ 	.short	0x0000
        /*0044*/ 	.byte	0x00, 0xf5, 0x21, 0x00


	//----- nvinfo : EIATTR_SPARSE_MMA_MASK
	.align		4
.L_33:
        /*0048*/ 	.byte	0x03, 0x50
        /*004a*/ 	.short	0x0000


	//----- nvinfo : EIATTR_MAXREG_COUNT
	.align		4
        /*004c*/ 	.byte	0x03, 0x1b
        /*004e*/ 	.short	0x00ff


	//----- nvinfo : EIATTR_NUM_BARRIERS
	.align		4
        /*0050*/ 	.byte	0x02, 0x4c
        /*0052*/ 	.byte	0x01
	.zero		1


	//----- nvinfo : EIATTR_MERCURY_ISA_VERSION
	.align		4
        /*0054*/ 	.byte	0x03, 0x5f
        /*0056*/ 	.short	0x0101


	//----- nvinfo : EIATTR_VRC_CTA_INIT_COUNT
	.align		4
        /*0058*/ 	.byte	0x02, 0x4a
	.zero		1
	.zero		1


	//----- nvinfo : EIATTR_EXIT_INSTR_OFFSETS
	.align		4
        /*005c*/ 	.byte	0x04, 0x1c
        /*005e*/ 	.short	(.L_35 - .L_34)


	//   ....[0]....
.L_34:
        /*0060*/ 	.word	0x00001870


	//----- nvinfo : EIATTR_CBANK_PARAM_SIZE
	.align		4
.L_35:
        /*0064*/ 	.byte	0x03, 0x19
        /*0066*/ 	.short	0x001c


	//----- nvinfo : EIATTR_PARAM_CBANK
	.align		4
        /*0068*/ 	.byte	0x04, 0x0a
        /*006a*/ 	.short	(.L_37 - .L_36)
	.align		4
.L_36:
        /*006c*/ 	.word	index@(.nv.constant0._Z13shared_matmulPfS_S_i)
        /*0070*/ 	.short	0x0380
        /*0072*/ 	.short	0x001c


	//----- nvinfo : EIATTR_SW_WAR
	.align		4
.L_37:
        /*0074*/ 	.byte	0x04, 0x36
        /*0076*/ 	.short	(.L_39 - .L_38)
.L_38:
        /*0078*/ 	.word	0x00000008
.L_39:


//--------------------- .nv.info._Z16shared_transposePfS_ii --------------------------
	.section	.nv.info._Z16shared_transposePfS_ii,"",@"SHT_CUDA_INFO"
	.sectionflags	@""
	.align	4


	//----- nvinfo : EIATTR_CUDA_API_VERSION
	.align		4
        /*0000*/ 	.byte	0x04, 0x37
        /*0002*/ 	.short	(.L_41 - .L_40)
.L_40:
        /*0004*/ 	.word	0x00000082


	//----- nvinfo : EIATTR_KPARAM_INFO
	.align		4
.L_41:
        /*0008*/ 	.byte	0x04, 0x17
        /*000a*/ 	.short	(.L_43 - .L_42)
.L_42:
        /*000c*/ 	.word	0x00000000
        /*0010*/ 	.short	0x0003
        /*0012*/ 	.short	0x0014
        /*0014*/ 	.byte	0x00, 0xf0, 0x11, 0x00


	//----- nvinfo : EIATTR_KPARAM_INFO
	.align		4
.L_43:
        /*0018*/ 	.byte	0x04, 0x17
        /*001a*/ 	.short	(.L_45 - .L_44)
.L_44:
        /*001c*/ 	.word	0x00000000
        /*0020*/ 	.short	0x0002
        /*0022*/ 	.short	0x0010
        /*0024*/ 	.byte	0x00, 0xf0, 0x11, 0x00


	//----- nvinfo : EIATTR_KPARAM_INFO
	.align		4
.L_45:
        /*0028*/ 	.byte	0x04, 0x17
        /*002a*/ 	.short	(.L_47 - .L_46)
.L_46:
        /*002c*/ 	.word	0x00000000
        /*0030*/ 	.short	0x0001
        /*0032*/ 	.short	0x0008
        /*0034*/ 	.byte	0x00, 0xf5, 0x21, 0x00


	//----- nvinfo : EIATTR_KPARAM_INFO
	.align		4
.L_47:
        /*0038*/ 	.byte	0x04, 0x17
        /*003a*/ 	.short	(.L_49 - .L_48)
.L_48:
        /*003c*/ 	.word	0x00000000
        /*0040*/ 	.short	0x0000
        /*0042*/ 	.short	0x0000
        /*0044*/ 	.byte	0x00, 0xf5, 0x21, 0x00


	//----- nvinfo : EIATTR_SPARSE_MMA_MASK
	.align		4
.L_49:
        /*0048*/ 	.byte	0x03, 0x50
        /*004a*/ 	.short	0x0000


	//----- nvinfo : EIATTR_MAXREG_COUNT
	.align		4
        /*004c*/ 	.byte	0x03, 0x1b
        /*004e*/ 	.short	0x00ff


	//----- nvinfo : EIATTR_NUM_BARRIERS
	.align		4
        /*0050*/ 	.byte	0x02, 0x4c
        /*0052*/ 	.byte	0x01
	.zero		1


	//----- nvinfo : EIATTR_MERCURY_ISA_VERSION
	.align		4
        /*0054*/ 	.byte	0x03, 0x5f
        /*0056*/ 	.short	0x0101


	//----- nvinfo : EIATTR_VRC_CTA_INIT_COUNT
	.align		4
        /*0058*/ 	.byte	0x02, 0x4a
	.zero		1
	.zero		1


	//----- nvinfo : EIATTR_EXIT_INSTR_OFFSETS
	.align		4
        /*005c*/ 	.byte	0x04, 0x1c
        /*005e*/ 	.short	(.L_51 - .L_50)


	//   ....[0]....
.L_50:
        /*0060*/ 	.word	0x000001a0


	//   ....[1]....
        /*0064*/ 	.word	0x00000240


	//----- nvinfo : EIATTR_CRS_STACK_SIZE
	.align		4
.L_51:
        /*0068*/ 	.byte	0x04, 0x1e
        /*006a*/ 	.short	(.L_53 - .L_52)
.L_52:
        /*006c*/ 	.word	0x00000000


	//----- nvinfo : EIATTR_CBANK_PARAM_SIZE
	.align		4
.L_53:
        /*0070*/ 	.byte	0x03, 0x19
        /*0072*/ 	.short	0x0018


	//----- nvinfo : EIATTR_PARAM_CBANK
	.align		4
        /*0074*/ 	.byte	0x04, 0x0a
        /*0076*/ 	.short	(.L_55 - .L_54)
	.align		4
.L_54:
        /*0078*/ 	.word	index@(.nv.constant0._Z16shared_transposePfS_ii)
        /*007c*/ 	.short	0x0380
        /*007e*/ 	.short	0x0018


	//----- nvinfo : EIATTR_SW_WAR
	.align		4
.L_55:
        /*0080*/ 	.byte	0x04, 0x36
        /*0082*/ 	.short	(.L_57 - .L_56)
.L_56:
        /*0084*/ 	.word	0x00000008
.L_57:


//--------------------- .nv.info._Z13global_matmulPfS_S_iii --------------------------
	.section	.nv.info._Z13global_matmulPfS_S_iii,"",@"SHT_CUDA_INFO"
	.sectionflags	@""
	.align	4


	//----- nvinfo : EIATTR_CUDA_API_VERSION
	.align		4
        /*0000*/ 	.byte	0x04, 0x37
        /*0002*/ 	.short	(.L_59 - .L_58)
.L_58:
        /*0004*/ 	.word	0x00000082


	//----- nvinfo : EIATTR_KPARAM_INFO
	.align		4
.L_59:
        /*0008*/ 	.byte	0x04, 0x17
        /*000a*/ 	.short	(.L_61 - .L_60)
.L_60:
        /*000c*/ 	.word	0x00000000
        /*0010*/ 	.short	0x0005
        /*0012*/ 	.short	0x0020
        /*0014*/ 	.byte	0x00, 0xf0, 0x11, 0x00


	//----- nvinfo : EIATTR_KPARAM_INFO
	.align		4
.L_61:
        /*0018*/ 	.byte	0x04, 0x17
        /*001a*/ 	.short	(.L_63 - .L_62)
.L_62:
        /*001c*/ 	.word	0x00000000
        /*0020*/ 	.short	0x0004
        /*0022*/ 	.short	0x001c
        /*0024*/ 	.byte	0x00, 0xf0, 0x11, 0x00


	//----- nvinfo : EIATTR_KPARAM_INFO
	.align		4
.L_63:
        /*0028*/ 	.byte	0x04, 0x17
        /*002a*/ 	.short	(.L_65 - .L_64)
.L_64:
        /*002c*/ 	.word	0x00000000
        /*0030*/ 	.short	0x0003
        /*0032*/ 	.short	0x0018
        /*0034*/ 	.byte	0x00, 0xf0, 0x11, 0x00


	//----- nvinfo : EIATTR_KPARAM_INFO
	.align		4
.L_65:
        /*0038*/ 	.byte	0x04, 0x17
        /*003a*/ 	.short	(.L_67 - .L_66)
.L_66:
        /*003c*/ 	.word	0x00000000
        /*0040*/ 	.short	0x0002
        /*0042*/ 	.short	0x0010
        /*0044*/ 	.byte	0x00, 0xf5, 0x21, 0x00


	//----- nvinfo : EIATTR_KPARAM_INFO
	.align		4
.L_67:
        /*0048*/ 	.byte	0x04, 0x17
        /*004a*/ 	.short	(.L_69 - .L_68)
.L_68:
        /*004c*/ 	.word	0x00000000
        /*0050*/ 	.short	0x0001
        /*0052*/ 	.short	0x0008
        /*0054*/ 	.byte	0x00, 0xf5, 0x21, 0x00


	//----- nvinfo : EIATTR_KPARAM_INFO
	.align		4
.L_69:
        /*0058*/ 	.byte	0x04, 0x17
        /*005a*/ 	.short	(.L_71 - .L_70)
.L_70:
        /*005c*/ 	.word	0x00000000
        /*0060*/ 	.short	0x0000
        /*0062*/ 	.short	0x0000
        /*0064*/ 	.byte	0x00, 0xf5, 0x21, 0x00


	//----- nvinfo : EIATTR_SPARSE_MMA_MASK
	.align		4
.L_71:
        /*0068*/ 	.byte	0x03, 0x50
        /*006a*/ 	.short	0x0000


	//----- nvinfo : EIATTR_MAXREG_COUNT
	.align		4
        /*006c*/ 	.byte	0x03, 0x1b
        /*006e*/ 	.short	0x00ff


	//----- nvinfo : EIATTR_MERCURY_ISA_VERSION
	.align		4
        /*0070*/ 	.byte	0x03, 0x5f
        /*0072*/ 	.short	0x0101


	//----- nvinfo : EIATTR_VRC_CTA_INIT_COUNT
	.align		4
        /*0074*/ 	.byte	0x02, 0x4a
	.zero		1
	.zero		1


	//----- nvinfo : EIATTR_EXIT_INSTR_OFFSETS
	.align		4
        /*0078*/ 	.byte	0x04, 0x1c
        /*007a*/ 	.short	(.L_73 - .L_72)


	//   ....[0]....
.L_72:
        /*007c*/ 	.word	0x000000d0


	//   ....[1]....
        /*0080*/ 	.word	0x00000850


	//----- nvinfo : EIATTR_CBANK_PARAM_SIZE
	.align		4
.L_73:
        /*0084*/ 	.byte	0x03, 0x19
        /*0086*/ 	.short	0x0024


	//----- nvinfo : EIATTR_PARAM_CBANK
	.align		4
        /*0088*/ 	.byte	0x04, 0x0a
        /*008a*/ 	.short	(.L_75 - .L_74)
	.align		4
.L_74:
        /*008c*/ 	.word	index@(.nv.constant0._Z13global_matmulPfS_S_iii)
        /*0090*/ 	.short	0x0380
        /*0092*/ 	.short	0x0024


	//----- nvinfo : EIATTR_SW_WAR
	.align		4
.L_75:
        /*0094*/ 	.byte	0x04, 0x36
        /*0096*/ 	.short	(.L_77 - .L_76)
.L_76:
        /*0098*/ 	.word	0x00000008
.L_77:


//--------------------- .nv.info._Z16global_transposePfS_ii --------------------------
	.section	.nv.info._Z16global_transposePfS_ii,"",@"SHT_CUDA_INFO"
	.sectionflags	@""
	.align	4


	//----- nvinfo : EIATTR_CUDA_API_VERSION
	.align		4
        /*0000*/ 	.byte	0x04, 0x37
        /*0002*/ 	.short	(.L_79 - .L_78)
.L_78:
        /*0004*/ 	.word	0x00000082


	//----- nvinfo : EIATTR_KPARAM_INFO
	.align		4
.L_79:
        /*0008*/ 	.byte	0x04, 0x17
        /*000a*/ 	.short	(.L_81 - .L_80)
.L_80:
        /*000c*/ 	.word	0x00000000
        /*0010*/ 	.short	0x0003
        /*0012*/ 	.short	0x0014
        /*0014*/ 	.byte	0x00, 0xf0, 0x11, 0x00


	//----- nvinfo : EIATTR_KPARAM_INFO
	.align		4
.L_81:
        /*0018*/ 	.byte	0x04, 0x17
        /*001a*/ 	.short	(.L_83 - .L_82)
.L_82:
        /*001c*/ 	.word	0x00000000
        /*0020*/ 	.short	0x0002
        /*0022*/ 	.short	0x0010
        /*0024*/ 	.byte	0x00, 0xf0, 0x11, 0x00


	//----- nvinfo : EIATTR_KPARAM_INFO
	.align		4
.L_83:
        /*0028*/ 	.byte	0x04, 0x17
        /*002a*/ 	.short	(.L_85 - .L_84)
.L_84:
        /*002c*/ 	.word	0x00000000
        /*0030*/ 	.short	0x0001
        /*0032*/ 	.short	0x0008
        /*0034*/ 	.byte	0x00, 0xf5, 0x21, 0x00


	//----- nvinfo : EIATTR_KPARAM_INFO
	.align		4
.L_85:
        /*0038*/ 	.byte	0x04, 0x17
        /*003a*/ 	.short	(.L_87 - .L_86)
.L_86:
        /*003c*/ 	.word	0x00000000
        /*0040*/ 	.short	0x0000
        /*0042*/ 	.short	0x0000
        /*0044*/ 	.byte	0x00, 0xf5, 0x21, 0x00


	//----- nvinfo : EIATTR_SPARSE_MMA_MASK
	.align		4
.L_87:
        /*0048*/ 	.byte	0x03, 0x50
        /*004a*/ 	.short	0x0000


	//----- nvinfo : EIATTR_MAXREG_COUNT
	.align		4
        /*004c*/ 	.byte	0x03, 0x1b
        /*004e*/ 	.short	0x00ff


	//----- nvinfo : EIATTR_MERCURY_ISA_VERSION
	.align		4
        /*0050*/ 	.byte	0x03, 0x5f
        /*0052*/ 	.short	0x0101


	//----- nvinfo : EIATTR_VRC_CTA_INIT_COUNT
	.align		4
        /*0054*/ 	.byte	0x02, 0x4a
	.zero		1
	.zero		1


	//----- nvinfo : EIATTR_EXIT_INSTR_OFFSETS
	.align		4
        /*0058*/ 	.byte	0x04, 0x1c
        /*005a*/ 	.short	(.L_89 - .L_88)


	//   ....[0]....
.L_88:
        /*005c*/ 	.word	0x000000c0


	//   ....[1]....
        /*0060*/ 	.word	0x00000160


	//----- nvinfo : EIATTR_CBANK_PARAM_SIZE
	.align		4
.L_89:
        /*0064*/ 	.byte	0x03, 0x19
        /*0066*/ 	.short	0x0018


	//----- nvinfo : EIATTR_PARAM_CBANK
	.align		4
        /*0068*/ 	.byte	0x04, 0x0a
        /*006a*/ 	.short	(.L_91 - .L_90)
	.align		4
.L_90:
        /*006c*/ 	.word	index@(.nv.constant0._Z16global_transposePfS_ii)
        /*0070*/ 	.short	0x0380
        /*0072*/ 	.short	0x0018


	//----- nvinfo : EIATTR_SW_WAR
	.align		4
.L_91:
        /*0074*/ 	.byte	0x04, 0x36
        /*0076*/ 	.short	(.L_93 - .L_92)
.L_92:
        /*0078*/ 	.word	0x00000008
.L_93:


//--------------------- .nv.callgraph             --------------------------
	.section	.nv.callgraph,"",@"SHT_CUDA_CALLGRAPH"
	.align	4
	.sectionentsize	8
	.align		4
        /*0000*/ 	.word	0x00000000
	.align		4
        /*0004*/ 	.word	0xffffffff
	.align		4
        /*0008*/ 	.word	0x00000000
	.align		4
        /*000c*/ 	.word	0xfffffffe
	.align		4
        /*0010*/ 	.word	0x00000000
	.align		4
        /*0014*/ 	.word	0xfffffffd
	.align		4
        /*0018*/ 	.word	0x00000000
	.align		4
        /*001c*/ 	.word	0xfffffffc


//--------------------- .text._Z13shared_matmulPfS_S_i --------------------------
	.section	.text._Z13shared_matmulPfS_S_i,"ax",@progbits
	.align	128
        .global         _Z13shared_matmulPfS_S_i
        .type           _Z13shared_matmulPfS_S_i,@function
        .size           _Z13shared_matmulPfS_S_i,(.L_x_14 - _Z13shared_matmulPfS_S_i)
        .other          _Z13shared_matmulPfS_S_i,@"STO_CUDA_ENTRY STV_DEFAULT"
_Z13shared_matmulPfS_S_i:
.text._Z13shared_matmulPfS_S_i:
[----:B------:R-:W-:Y:S08]  /*0000*/  LDC R1, c[0x0][0x37c] ;  /* 0x0000df00ff017b82 */ /* 0x000ff00000000800 */
[----:B------:R-:W0:Y:S01]  /*0010*/  LDC R4, c[0x0][0x398] ;  /* 0x0000e600ff047b82 */ /* 0x000e220000000800 */
[----:B------:R-:W1:Y:S01]  /*0020*/  S2R R3, SR_TID.Y ;  /* 0x0000000000037919 */ /* 0x000e620000002200 */
[----:B------:R-:W2:Y:S01]  /*0030*/  LDCU.64 UR8, c[0x0][0x358] ;  /* 0x00006b00ff0877ac */ /* 0x000ea20008000a00 */
[----:B------:R-:W-:Y:S01]  /*0040*/  HFMA2 R33, -RZ, RZ, 0, 0 ;  /* 0x00000000ff217431 */ /* 0x000fe200000001ff */
[----:B------:R-:W3:Y:S04]  /*0050*/  S2R R2, SR_TID.X ;  /* 0x0000000000027919 */ /* 0x000ee80000002100 */
[----:B------:R-:W1:Y:S08]  /*0060*/  LDC R0, c[0x0][0x364] ;  /* 0x0000d900ff007b82 */ /* 0x000e700000000800 */
[----:B------:R-:W-:Y:S08]  /*0070*/  S2UR UR4, SR_CTAID.X ;  /* 0x00000000000479c3 */ /* 0x000ff00000002500 */
[----:B------:R-:W1:Y:S01]  /*0080*/  S2UR UR5, SR_CTAID.Y ;  /* 0x00000000000579c3 */ /* 0x000e620000002600 */
[----:B0-----:R-:W-:-:S02]  /*0090*/  ISETP.GE.AND P0, PT, R4, 0x10, PT ;  /* 0x000000100400780c */ /* 0x001fc40003f06270 */
[----:B------:R-:W-:-:S04]  /*00a0*/  SHF.R.S32.HI R5, RZ, 0x1f, R4 ;  /* 0x0000001fff057819 */ /* 0x000fc80000011404 */
[----:B------:R-:W-:Y:S01]  /*00b0*/  LEA.HI R5, R5, R4, RZ, 0x4 ;  /* 0x0000000405057211 */ /* 0x000fe200078f20ff */
[----:B------:R-:W3:Y:S01]  /*00c0*/  LDC R21, c[0x0][0x360] ;  /* 0x0000d800ff157b82 */ /* 0x000ee20000000800 */
[----:B-1----:R-:W-:Y:S02]  /*00d0*/  IMAD R23, R0, UR5, R3 ;  /* 0x0000000500177c24 */ /* 0x002fe4000f8e0203 */
[----:B---3--:R-:W-:-:S03]  /*00e0*/  IMAD R21, R21, UR4, R2 ;  /* 0x0000000415157c24 */ /* 0x008fc6000f8e0202 */
[----:B--2---:R-:W-:Y:S05]  /*00f0*/  @!P0 BRA `(.L_x_0) ;  /* 0x0000001400cc8947 */ /* 0x004fea0003800000 */
[----:B------:R-:W0:Y:S01]  /*0100*/  S2UR UR6, SR_CgaCtaId ;  /* 0x00000000000679c3 */ /* 0x000e220000008800 */
[----:B------:R-:W-:Y:S01]  /*0110*/  SHF.R.S32.HI R28, RZ, 0x4, R5 ;  /* 0x00000004ff1c7819 */ /* 0x000fe20000011405 */
[----:B------:R-:W-:Y:S01]  /*0120*/  UMOV UR4, 0x400 ;  /* 0x0000040000047882 */ /* 0x000fe20000000000 */
[----:B------:R-:W-:Y:S01]  /*0130*/  IMAD R7, R23, R4, R2 ;  /* 0x0000000417077224 */ /* 0x000fe200078e0202 */
[----:B------:R-:W-:Y:S02]  /*0140*/  MOV R33, RZ ;  /* 0x000000ff00217202 */ /* 0x000fe40000000f00 */
[----:B------:R-:W-:-:S04]  /*0150*/  IADD3 R0, PT, PT, R28, -0x1, RZ ;  /* 0xffffffff1c007810 */ /* 0x000fc80007ffe0ff */
[----:B------:R-:W-:Y:S02]  /*0160*/  ISETP.GE.U32.AND P0, PT, R0, 0x3, PT ;  /* 0x000000030000780c */ /* 0x000fe40003f06070 */
[----:B------:R-:W-:Y:S01]  /*0170*/  MOV R0, RZ ;  /* 0x000000ff00007202 */ /* 0x000fe20000000f00 */
[----:B0-----:R-:W-:-:S06]  /*0180*/  ULEA UR5, UR6, UR4, 0x18 ;  /* 0x0000000406057291 */ /* 0x001fcc000f8ec0ff */
[----:B------:R-:W-:-:S04]  /*0190*/  LEA R5, R3, UR5, 0x6 ;  /* 0x0000000503057c11 */ /* 0x000fc8000f8e30ff */
[----:B------:R-:W-:Y:S05]  /*01a0*/  @!P0 BRA `(.L_x_1) ;  /* 0x0000000c001c8947 */ /* 0x000fea0003800000 */
[----:B------:R-:W-:Y:S01]  /*01b0*/  UIADD3 UR5, UPT, UPT, UR4, 0x400, URZ ;  /* 0x0000040004057890 */ /* 0x000fe2000fffe0ff */
[C---:B------:R-:W-:Y:S01]  /*01c0*/  IADD3 R31, PT, PT, R3.reuse, 0x30, RZ ;  /* 0x00000030031f7810 */ /* 0x040fe20007ffe0ff */
[----:B------:R-:W-:Y:S01]  /*01d0*/  HFMA2 R33, -RZ, RZ, 0, 0 ;  /* 0x00000000ff217431 */ /* 0x000fe200000001ff */
[C---:B------:R-:W-:Y:S01]  /*01e0*/  IADD3 R29, PT, PT, R3.reuse, 0x20, RZ ;  /* 0x00000020031d7810 */ /* 0x040fe20007ffe0ff */
[----:B------:R-:W-:Y:S01]  /*01f0*/  ULEA UR5, UR6, UR5, 0x18 ;  /* 0x0000000506057291 */ /* 0x000fe2000f8ec0ff */
[C---:B------:R-:W-:Y:S01]  /*0200*/  IADD3 R27, PT, PT, R3.reuse, 0x10, RZ ;  /* 0x00000010031b7810 */ /* 0x040fe20007ffe0ff */
[-CC-:B------:R-:W-:Y:S01]  /*0210*/  IMAD R25, R3, R4.reuse, R21.reuse ;  /* 0x0000000403197224 */ /* 0x180fe200078e0215 */
[----:B------:R-:W-:Y:S01]  /*0220*/  LOP3.LUT R0, R28, 0x7fffffc, RZ, 0xc0, !PT ;  /* 0x07fffffc1c007812 */ /* 0x000fe200078ec0ff */
[-CC-:B------:R-:W-:Y:S01]  /*0230*/  IMAD R31, R31, R4.reuse, R21.reuse ;  /* 0x000000041f1f7224 */ /* 0x180fe200078e0215 */
[----:B------:R-:W-:Y:S01]  /*0240*/  MOV R26, R7 ;  /* 0x00000007001a7202 */ /* 0x000fe20000000f00 */
[-CC-:B------:R-:W-:Y:S01]  /*0250*/  IMAD R29, R29, R4.reuse, R21.reuse ;  /* 0x000000041d1d7224 */ /* 0x180fe200078e0215 */
[C---:B------:R-:W-:Y:S01]  /*0260*/  LEA R20, R2.reuse, UR5, 0x2 ;  /* 0x0000000502147c11 */ /* 0x040fe2000f8e10ff */
[----:B------:R-:W-:Y:S01]  /*0270*/  IMAD R27, R27, R4, R21 ;  /* 0x000000041b1b7224 */ /* 0x000fe200078e0215 */
[----:B------:R-:W-:-:S02]  /*0280*/  LEA R22, R2, R5, 0x2 ;  /* 0x0000000502167211 */ /* 0x000fc400078e10ff */
[----:B------:R-:W-:Y:S02]  /*0290*/  IADD3 R24, PT, PT, -R0, RZ, RZ ;  /* 0x000000ff00187210 */ /* 0x000fe40007ffe1ff */
[----:B------:R-:W-:-:S07]  /*02a0*/  LEA R6, R3, R20, 0x6 ;  /* 0x0000001403067211 */ /* 0x000fce00078e30ff */
.L_x_2:
[----:B------:R-:W0:Y:S08]  /*02b0*/  LDC.64 R16, c[0x0][0x380] ;  /* 0x0000e000ff107b82 */ /* 0x000e300000000a00 */
[----:B------:R-:W1:Y:S01]  /*02c0*/  LDC.64 R18, c[0x0][0x388] ;  /* 0x0000e200ff127b82 */ /* 0x000e620000000a00 */
[----:B0-----:R-:W-:-:S05]  /*02d0*/  IMAD.WIDE R16, R26, 0x4, R16 ;  /* 0x000000041a107825 */ /* 0x001fca00078e0210 */
[----:B------:R-:W2:Y:S01]  /*02e0*/  LDG.E R11, desc[UR8][R16.64] ;  /* 0x00000008100b7981 */ /* 0x000ea2000c1e1900 */
[----:B-1----:R-:W-:-:S05]  /*02f0*/  IMAD.WIDE R8, R25, 0x4, R18 ;  /* 0x0000000419087825 */ /* 0x002fca00078e0212 */
[----:B------:R-:W3:Y:S04]  /*0300*/  LDG.E R37, desc[UR8][R8.64] ;  /* 0x0000000808257981 */ /* 0x000ee8000c1e1900 */
[----:B--2---:R-:W-:Y:S04]  /*0310*/  STS [R22], R11 ;  /* 0x0000000b16007388 */ /* 0x004fe80000000800 */
[----:B---3--:R-:W-:Y:S01]  /*0320*/  STS [R6], R37 ;  /* 0x0000002506007388 */ /* 0x008fe20000000800 */
[----:B------:R-:W-:Y:S06]  /*0330*/  BAR.SYNC.DEFER_BLOCKING 0x0 ;  /* 0x0000000000007b1d */ /* 0x000fec0000010000 */
[----:B------:R-:W-:Y:S04]  /*0340*/  LDS R10, [R20] ;  /* 0x00000000140a7984 */ /* 0x000fe80000000800 */
[----:B------:R-:W0:Y:S04]  /*0350*/  LDS.128 R12, [R5] ;  /* 0x00000000050c7984 */ /* 0x000e280000000c00 */
[----:B------:R-:W1:Y:S04]  /*0360*/  LDS R30, [R20+0x40] ;  /* 0x00004000141e7984 */ /* 0x000e680000000800 */
[----:B------:R-:W2:Y:S01]  /*0370*/  LDS R35, [R20+0x80] ;  /* 0x0000800014237984 */ /* 0x000ea20000000800 */
[----:B0-----:R-:W-:-:S03]  /*0380*/  FFMA R10, R12, R10, R33 ;  /* 0x0000000a0c0a7223 */ /* 0x001fc60000000021 */
[----:B------:R-:W0:Y:S01]  /*0390*/  LDS R12, [R20+0xc0] ;  /* 0x0000c000140c7984 */ /* 0x000e220000000800 */
[----:B-1----:R-:W-:-:S03]  /*03a0*/  FFMA R32, R30, R13, R10 ;  /* 0x0000000d1e207223 */ /* 0x002fc6000000000a */
[----:B------:R-:W-:Y:S04]  /*03b0*/  LDS R13, [R20+0x100] ;  /* 0x00010000140d7984 */ /* 0x000fe80000000800 */
[----:B------:R-:W1:Y:S04]  /*03c0*/  LDS.128 R8, [R5+0x10] ;  /* 0x0000100005087984 */ /* 0x000e680000000c00 */
[----:B------:R-:W3:Y:S04]  /*03d0*/  LDS R30, [R20+0x140] ;  /* 0x00014000141e7984 */ /* 0x000ee80000000800 */
[----:B------:R-:W4:Y:S01]  /*03e0*/  LDS R33, [R20+0x180] ;  /* 0x0001800014217984 */ /* 0x000f220000000800 */
[----:B--2---:R-:W-:-:S04]  /*03f0*/  FFMA R35, R35, R14, R32 ;  /* 0x0000000e23237223 */ /* 0x004fc80000000020 */
[----:B0-----:R-:W-:Y:S02]  /*0400*/  FFMA R15, R12, R15, R35 ;  /* 0x0000000f0c0f7223 */ /* 0x001fe40000000023 */
[----:B------:R-:W-:Y:S02]  /*0410*/  LDS R35, [R20+0x240] ;  /* 0x0002400014237984 */ /* 0x000fe40000000800 */
[----:B-1----:R-:W-:Y:S02]  /*0420*/  FFMA R13, R8, R13, R15 ;  /* 0x0000000d080d7223 */ /* 0x002fe4000000000f */
[----:B------:R-:W0:Y:S02]  /*0430*/  LDS R8, [R20+0x1c0] ;  /* 0x0001c00014087984 */ /* 0x000e240000000800 */
[----:B---3--:R-:W-:Y:S02]  /*0440*/  FFMA R30, R30, R9, R13 ;  /* 0x000000091e1e7223 */ /* 0x008fe4000000000d */
[----:B------:R-:W-:Y:S04]  /*0450*/  LDS R9, [R20+0x200] ;  /* 0x0002000014097984 */ /* 0x000fe80000000800 */
[----:B------:R-:W1:Y:S01]  /*0460*/  LDS.128 R12, [R5+0x20] ;  /* 0x00002000050c7984 */ /* 0x000e620000000c00 */
[----:B----4-:R-:W-:-:S03]  /*0470*/  FFMA R33, R33, R10, R30 ;  /* 0x0000000a21217223 */ /* 0x010fc6000000001e */
[----:B------:R-:W2:Y:S04]  /*0480*/  LDS R30, [R20+0x280] ;  /* 0x00028000141e7984 */ /* 0x000ea80000000800 */
[----:B------:R-:W3:Y:S01]  /*0490*/  LDS R10, [R20+0x2c0] ;  /* 0x0002c000140a7984 */ /* 0x000ee20000000800 */
[----:B0-----:R-:W-:-:S03]  /*04a0*/  FFMA R11, R8, R11, R33 ;  /* 0x0000000b080b7223 */ /* 0x001fc60000000021 */
[----:B------:R-:W-:Y:S01]  /*04b0*/  LDS R8, [R20+0x340] ;  /* 0x0003400014087984 */ /* 0x000fe20000000800 */
[----:B-1----:R-:W-:-:S03]  /*04c0*/  FFMA R12, R12, R9, R11 ;  /* 0x000000090c0c7223 */ /* 0x002fc6000000000b */
[----:B------:R-:W-:Y:S01]  /*04d0*/  LDS R9, [R20+0x300] ;  /* 0x0003000014097984 */ /* 0x000fe20000000800 */
[----:B------:R-:W-:-:S03]  /*04e0*/  FFMA R13, R35, R13, R12 ;  /* 0x0000000d230d7223 */ /* 0x000fc6000000000c */
[----:B------:R-:W-:Y:S01]  /*04f0*/  LDS R35, [R20+0x380] ;  /* 0x0003800014237984 */ /* 0x000fe20000000800 */
[----:B--2---:R-:W-:-:S03]  /*0500*/  FFMA R13, R30, R14, R13 ;  /* 0x0000000e1e0d7223 */ /* 0x004fc6000000000d */
[----:B------:R-:W-:Y:S01]  /*0510*/  LDS R30, [R20+0x3c0] ;  /* 0x0003c000141e7984 */ /* 0x000fe20000000800 */
[----:B---3--:R-:W-:-:S03]  /*0520*/  FFMA R11, R10, R15, R13 ;  /* 0x0000000f0a0b7223 */ /* 0x008fc6000000000d */
[----:B------:R-:W0:Y:S01]  /*0530*/  LDS.128 R12, [R5+0x30] ;  /* 0x00003000050c7984 */ /* 0x000e220000000c00 */
[----:B------:R-:W-:Y:S01]  /*0540*/  BAR.SYNC.DEFER_BLOCKING 0x0 ;  /* 0x0000000000007b1d */ /* 0x000fe20000010000 */
[----:B------:R-:W-:-:S05]  /*0550*/  IMAD.WIDE R32, R27, 0x4, R18 ;  /* 0x000000041b207825 */ /* 0x000fca00078e0212 */
[----:B------:R-:W2:Y:S04]  /*0560*/  LDG.E R36, desc[UR8][R16.64+0x40] ;  /* 0x0000400810247981 */ /* 0x000ea8000c1e1900 */
[----:B------:R-:W3:Y:S01]  /*0570*/  LDG.E R32, desc[UR8][R32.64] ;  /* 0x0000000820207981 */ /* 0x000ee2000c1e1900 */
[----:B0-----:R-:W-:-:S04]  /*0580*/  FFMA R12, R12, R9, R11 ;  /* 0x000000090c0c7223 */ /* 0x001fc8000000000b */
[----:B------:R-:W-:-:S04]  /*0590*/  FFMA R34, R8, R13, R12 ;  /* 0x0000000d08227223 */ /* 0x000fc8000000000c */
[----:B------:R-:W-:-:S04]  /*05a0*/  FFMA R35, R35, R14, R34 ;  /* 0x0000000e23237223 */ /* 0x000fc80000000022 */
[----:B------:R-:W-:Y:S01]  /*05b0*/  FFMA R15, R30, R15, R35 ;  /* 0x0000000f1e0f7223 */ /* 0x000fe20000000023 */
[----:B--2---:R-:W-:Y:S04]  /*05c0*/  STS [R22], R36 ;  /* 0x0000002416007388 */ /* 0x004fe80000000800 */
[----:B---3--:R-:W-:Y:S01]  /*05d0*/  STS [R6], R32 ;  /* 0x0000002006007388 */ /* 0x008fe20000000800 */
[----:B------:R-:W-:Y:S06]  /*05e0*/  BAR.SYNC.DEFER_BLOCKING 0x0 ;  /* 0x0000000000007b1d */ /* 0x000fec0000010000 */
[----:B------:R-:W-:Y:S04]  /*05f0*/  LDS R37, [R20] ;  /* 0x0000000014257984 */ /* 0x000fe80000000800 */
[----:B------:R-:W0:Y:S04]  /*0600*/  LDS.128 R8, [R5] ;  /* 0x0000000005087984 */ /* 0x000e280000000c00 */
[----:B------:R-:W1:Y:S04]  /*0610*/  LDS R12, [R20+0x40] ;  /* 0x00004000140c7984 */ /* 0x000e680000000800 */
[----:B------:R-:W2:Y:S04]  /*0620*/  LDS R33, [R20+0x80] ;  /* 0x0000800014217984 */ /* 0x000ea80000000800 */
[----:B------:R-:W-:Y:S04]  /*0630*/  LDS R30, [R20+0x140] ;  /* 0x00014000141e7984 */ /* 0x000fe80000000800 */
[----:B------:R-:W-:Y:S01]  /*0640*/  LDS R35, [R20+0x180] ;  /* 0x0001800014237984 */ /* 0x000fe20000000800 */
[----:B0-----:R-:W-:-:S03]  /*0650*/  FFMA R15, R8, R37, R15 ;  /* 0x00000025080f7223 */ /* 0x001fc6000000000f */
[----:B------:R-:W0:Y:S01]  /*0660*/  LDS R8, [R20+0xc0] ;  /* 0x0000c00014087984 */ /* 0x000e220000000800 */
[----:B-1----:R-:W-:-:S03]  /*0670*/  FFMA R32, R12, R9, R15 ;  /* 0x000000090c207223 */ /* 0x002fc6000000000f */
[----:B------:R-:W-:Y:S04]  /*0680*/  LDS R9, [R20+0x100] ;  /* 0x0001000014097984 */ /* 0x000fe80000000800 */
[----:B------:R-:W1:Y:S01]  /*0690*/  LDS.128 R12, [R5+0x10] ;  /* 0x00001000050c7984 */ /* 0x000e620000000c00 */
[----:B--2---:R-:W-:-:S04]  /*06a0*/  FFMA R33, R33, R10, R32 ;  /* 0x0000000a21217223 */ /* 0x004fc80000000020 */
[----:B0-----:R-:W-:Y:S02]  /*06b0*/  FFMA R11, R8, R11, R33 ;  /* 0x0000000b080b7223 */ /* 0x001fe40000000021 */
[----:B------:R-:W-:Y:S02]  /*06c0*/  LDS R33, [R20+0x240] ;  /* 0x0002400014217984 */ /* 0x000fe40000000800 */
[----:B-1----:R-:W-:Y:S02]  /*06d0*/  FFMA R9, R12, R9, R11 ;  /* 0x000000090c097223 */ /* 0x002fe4000000000b */
[----:B------:R-:W0:Y:S02]  /*06e0*/  LDS R12, [R20+0x1c0] ;  /* 0x0001c000140c7984 */ /* 0x000e240000000800 */
[----:B------:R-:W-:Y:S02]  /*06f0*/  FFMA R30, R30, R13, R9 ;  /* 0x0000000d1e1e7223 */ /* 0x000fe40000000009 */
[----:B------:R-:W-:Y:S04]  /*0700*/  LDS R13, [R20+0x200] ;  /* 0x00020000140d7984 */ /* 0x000fe80000000800 */
[----:B------:R-:W1:Y:S01]  /*0710*/  LDS.128 R8, [R5+0x20] ;  /* 0x0000200005087984 */ /* 0x000e620000000c00 */
[----:B------:R-:W-:-:S03]  /*0720*/  FFMA R35, R35, R14, R30 ;  /* 0x0000000e23237223 */ /* 0x000fc6000000001e */
[----:B------:R-:W2:Y:S04]  /*0730*/  LDS R30, [R20+0x280] ;  /* 0x00028000141e7984 */ /* 0x000ea80000000800 */
[----:B------:R-:W3:Y:S01]  /*0740*/  LDS R14, [R20+0x2c0] ;  /* 0x0002c000140e7984 */ /* 0x000ee20000000800 */
[----:B0-----:R-:W-:-:S03]  /*0750*/  FFMA R15, R12, R15, R35 ;  /* 0x0000000f0c0f7223 */ /* 0x001fc60000000023 */
[----:B------:R-:W-:Y:S01]  /*0760*/  LDS R35, [R20+0x380] ;  /* 0x0003800014237984 */ /* 0x000fe20000000800 */
[----:B-1----:R-:W-:-:S04]  /*0770*/  FFMA R8, R8, R13, R15 ;  /* 0x0000000d08087223 */ /* 0x002fc8000000000f */
[----:B------:R-:W-:Y:S02]  /*0780*/  FFMA R9, R33, R9, R8 ;  /* 0x0000000921097223 */ /* 0x000fe40000000008 */
[----:B------:R-:W-:Y:S02]  /*0790*/  LDS R8, [R20+0x340] ;  /* 0x0003400014087984 */ /* 0x000fe40000000800 */
[----:B--2---:R-:W-:Y:S02]  /*07a0*/  FFMA R13, R30, R10, R9 ;  /* 0x0000000a1e0d7223 */ /* 0x004fe40000000009 */
[----:B------:R-:W-:Y:S02]  /*07b0*/  LDS R9, [R20+0x300] ;  /* 0x0003000014097984 */ /* 0x000fe40000000800 */
[----:B---3--:R-:W-:Y:S02]  /*07c0*/  FFMA R11, R14, R11, R13 ;  /* 0x0000000b0e0b7223 */ /* 0x008fe4000000000d */
[----:B------:R-:W-:Y:S04]  /*07d0*/  LDS R30, [R20+0x3c0] ;  /* 0x0003c000141e7984 */ /* 0x000fe80000000800 */
        /* <DEDUP_REMOVED lines=9> */
[----:B------:R-:W-:Y:S01]  /*0870*/  IMAD.WIDE R18, R31, 0x4, R18 ;  /* 0x000000041f127825 */ /* 0x000fe200078e0212 */
[----:B--2---:R-:W-:Y:S04]  /*0880*/  STS [R22], R36 ;  /* 0x0000002416007388 */ /* 0x004fe80000000800 */
[----:B---3--:R-:W-:Y:S01]  /*0890*/  STS [R6], R32 ;  /* 0x0000002006007388 */ /* 0x008fe20000000800 */
[----:B------:R-:W-:Y:S06]  /*08a0*/  BAR.SYNC.DEFER_BLOCKING 0x0 ;  /* 0x0000000000007b1d */ /* 0x000fec0000010000 */
[----:B------:R-:W-:Y:S04]  /*08b0*/  LDS R37, [R20] ;  /* 0x0000000014257984 */ /* 0x000fe80000000800 */
[----:B------:R-:W0:Y:S04]  /*08c0*/  LDS.128 R8, [R5] ;  /* 0x0000000005087984 */ /* 0x000e280000000c00 */
[----:B------:R-:W1:Y:S04]  /*08d0*/  LDS R12, [R20+0x40] ;  /* 0x00004000140c7984 */ /* 0x000e680000000800 */
[----:B------:R-:W2:Y:S04]  /*08e0*/  LDS R33, [R20+0x80] ;  /* 0x0000800014217984 */ /* 0x000ea80000000800 */
[----:B------:R-:W3:Y:S04]  /*08f0*/  LDS R35, [R20+0xc0] ;  /* 0x0000c00014237984 */ /* 0x000ee80000000800 */
[----:B------:R-:W-:Y:S01]  /*0900*/  LDS R32, [R20+0x200] ;  /* 0x0002000014207984 */ /* 0x000fe20000000800 */
[----:B0-----:R-:W-:-:S03]  /*0910*/  FFMA R15, R8, R37, R15 ;  /* 0x00000025080f7223 */ /* 0x001fc6000000000f */
[----:B------:R-:W-:Y:S01]  /*0920*/  LDS R8, [R20+0x140] ;  /* 0x0001400014087984 */ /* 0x000fe20000000800 */
[----:B-1----:R-:W-:-:S03]  /*0930*/  FFMA R30, R12, R9, R15 ;  /* 0x000000090c1e7223 */ /* 0x002fc6000000000f */
[----:B------:R-:W-:Y:S04]  /*0940*/  LDS R9, [R20+0x100] ;  /* 0x0001000014097984 */ /* 0x000fe80000000800 */
[----:B------:R-:W0:Y:S01]  /*0950*/  LDS.128 R12, [R5+0x10] ;  /* 0x00001000050c7984 */ /* 0x000e220000000c00 */
[----:B--2---:R-:W-:-:S03]  /*0960*/  FFMA R10, R33, R10, R30 ;  /* 0x0000000a210a7223 */ /* 0x004fc6000000001e */
[----:B------:R-:W1:Y:S01]  /*0970*/  LDS R33, [R20+0x180] ;  /* 0x0001800014217984 */ /* 0x000e620000000800 */
[----:B---3--:R-:W-:-:S03]  /*0980*/  FFMA R11, R35, R11, R10 ;  /* 0x0000000b230b7223 */ /* 0x008fc6000000000a */
[----:B------:R-:W-:Y:S04]  /*0990*/  LDS R35, [R20+0x240] ;  /* 0x0002400014237984 */ /* 0x000fe80000000800 */
[----:B------:R-:W-:Y:S01]  /*09a0*/  LDS R37, [R20+0x300] ;  /* 0x0003000014257984 */ /* 0x000fe20000000800 */
[----:B0-----:R-:W-:-:S03]  /*09b0*/  FFMA R9, R12, R9, R11 ;  /* 0x000000090c097223 */ /* 0x001fc6000000000b */
[----:B------:R-:W0:Y:S01]  /*09c0*/  LDS R12, [R20+0x1c0] ;  /* 0x0001c000140c7984 */ /* 0x000e220000000800 */
[----:B------:R-:W-:-:S03]  /*09d0*/  FFMA R30, R8, R13, R9 ;  /* 0x0000000d081e7223 */ /* 0x000fc60000000009 */
[----:B------:R-:W2:Y:S04]  /*09e0*/  LDS.128 R8, [R5+0x20] ;  /* 0x0000200005087984 */ /* 0x000ea80000000c00 */
[----:B------:R-:W3:Y:S01]  /*09f0*/  LDS R13, [R20+0x280] ;  /* 0x00028000140d7984 */ /* 0x000ee20000000800 */
[----:B-1----:R-:W-:-:S03]  /*0a00*/  FFMA R33, R33, R14, R30 ;  /* 0x0000000e21217223 */ /* 0x002fc6000000001e */
[----:B------:R-:W-:Y:S01]  /*0a10*/  LDS R30, [R20+0x3c0] ;  /* 0x0003c000141e7984 */ /* 0x000fe20000000800 */
[----:B0-----:R-:W-:-:S04]  /*0a20*/  FFMA R15, R12, R15, R33 ;  /* 0x0000000f0c0f7223 */ /* 0x001fc80000000021 */
[----:B--2---:R-:W-:Y:S02]  /*0a30*/  FFMA R8, R8, R32, R15 ;  /* 0x0000002008087223 */ /* 0x004fe4000000000f */
[----:B------:R-:W-:Y:S02]  /*0a40*/  LDS R32, [R20+0x340] ;  /* 0x0003400014207984 */ /* 0x000fe40000000800 */
[----:B------:R-:W-:Y:S02]  /*0a50*/  FFMA R12, R35, R9, R8 ;  /* 0x00000009230c7223 */ /* 0x000fe40000000008 */
[----:B------:R-:W0:Y:S02]  /*0a60*/  LDS R8, [R20+0x2c0] ;  /* 0x0002c00014087984 */ /* 0x000e240000000800 */
[----:B---3--:R-:W-:Y:S02]  /*0a70*/  FFMA R9, R13, R10, R12 ;  /* 0x0000000a0d097223 */ /* 0x008fe4000000000c */
[----:B------:R-:W-:Y:S04]  /*0a80*/  LDS R35, [R20+0x380] ;  /* 0x0003800014237984 */ /* 0x000fe80000000800 */
[----:B------:R-:W1:Y:S01]  /*0a90*/  LDS.128 R12, [R5+0x30] ;  /* 0x00003000050c7984 */ /* 0x000e620000000c00 */
[----:B------:R-:W-:Y:S06]  /*0aa0*/  BAR.SYNC.DEFER_BLOCKING 0x0 ;  /* 0x0000000000007b1d */ /* 0x000fec0000010000 */
[----:B------:R0:W2:Y:S04]  /*0ab0*/  LDG.E R16, desc[UR8][R16.64+0xc0] ;  /* 0x0000c00810107981 */ /* 0x0000a8000c1e1900 */
[----:B------:R-:W3:Y:S01]  /*0ac0*/  LDG.E R19, desc[UR8][R18.64] ;  /* 0x0000000812137981 */ /* 0x000ee2000c1e1900 */
[----:B0-----:R-:W-:-:S04]  /*0ad0*/  FFMA R17, R8, R11, R9 ;  /* 0x0000000b08117223 */ /* 0x001fc80000000009 */
[----:B-1----:R-:W-:-:S04]  /*0ae0*/  FFMA R37, R12, R37, R17 ;  /* 0x000000250c257223 */ /* 0x002fc80000000011 */
[----:B------:R-:W-:-:S04]  /*0af0*/  FFMA R32, R32, R13, R37 ;  /* 0x0000000d20207223 */ /* 0x000fc80000000025 */
[----:B------:R-:W-:-:S04]  /*0b00*/  FFMA R35, R35, R14, R32 ;  /* 0x0000000e23237223 */ /* 0x000fc80000000020 */
[----:B------:R-:W-:Y:S01]  /*0b10*/  FFMA R17, R30, R15, R35 ;  /* 0x0000000f1e117223 */ /* 0x000fe20000000023 */
[----:B------:R-:W-:-:S04]  /*0b20*/  IADD3 R24, PT, PT, R24, 0x4, RZ ;  /* 0x0000000418187810 */ /* 0x000fc80007ffe0ff */
[----:B------:R-:W-:Y:S02]  /*0b30*/  ISETP.NE.AND P0, PT, R24, RZ, PT ;  /* 0x000000ff1800720c */ /* 0x000fe40003f05270 */
[----:B------:R-:W-:Y:S02]  /*0b40*/  IADD3 R26, PT, PT, R26, 0x40, RZ ;  /* 0x000000401a1a7810 */ /* 0x000fe40007ffe0ff */
[C---:B------:R-:W-:Y:S02]  /*0b50*/  LEA R31, R4.reuse, R31, 0x6 ;  /* 0x0000001f041f7211 */ /* 0x040fe400078e30ff */
[C---:B------:R-:W-:Y:S02]  /*0b60*/  LEA R29, R4.reuse, R29, 0x6 ;  /* 0x0000001d041d7211 */ /* 0x040fe400078e30ff */
[C---:B------:R-:W-:Y:S02]  /*0b70*/  LEA R27, R4.reuse, R27, 0x6 ;  /* 0x0000001b041b7211 */ /* 0x040fe400078e30ff */
[----:B------:R-:W-:Y:S01]  /*0b80*/  LEA R25, R4, R25, 0x6 ;  /* 0x0000001904197211 */ /* 0x000fe200078e30ff */
        /* <DEDUP_REMOVED lines=8> */
[----:B------:R-:W-:Y:S04]  /*0c10*/  LDS R35, [R20+0x100] ;  /* 0x0001000014237984 */ /* 0x000fe80000000800 */
[----:B------:R-:W4:Y:S04]  /*0c20*/  LDS.128 R12, [R5+0x10] ;  /* 0x00001000050c7984 */ /* 0x000f280000000c00 */
[----:B------:R-:W5:Y:S04]  /*0c30*/  LDS R30, [R20+0x140] ;  /* 0x00014000141e7984 */ /* 0x000f680000000800 */
[----:B------:R-:W5:Y:S01]  /*0c40*/  LDS R37, [R20+0x180] ;  /* 0x0001800014257984 */ /* 0x000f620000000800 */
[----:B0-----:R-:W-:-:S03]  /*0c50*/  FFMA R17, R8, R33, R17 ;  /* 0x0000002108117223 */ /* 0x001fc60000000011 */
[----:B------:R-:W0:Y:S01]  /*0c60*/  LDS R8, [R20+0x1c0] ;  /* 0x0001c00014087984 */ /* 0x000e220000000800 */
[----:B-1----:R-:W-:-:S03]  /*0c70*/  FFMA R9, R34, R9, R17 ;  /* 0x0000000922097223 */ /* 0x002fc60000000011 */
[----:B------:R-:W-:Y:S04]  /*0c80*/  LDS R33, [R20+0x200] ;  /* 0x0002000014217984 */ /* 0x000fe80000000800 */
[----:B------:R-:W1:Y:S01]  /*0c90*/  LDS.128 R16, [R5+0x20] ;  /* 0x0000200005107984 */ /* 0x000e620000000c00 */
[----:B--2---:R-:W-:-:S04]  /*0ca0*/  FFMA R9, R36, R10, R9 ;  /* 0x0000000a24097223 */ /* 0x004fc80000000009 */
[----:B---3--:R-:W-:-:S04]  /*0cb0*/  FFMA R9, R32, R11, R9 ;  /* 0x0000000b20097223 */ /* 0x008fc80000000009 */
[----:B----4-:R-:W-:Y:S02]  /*0cc0*/  FFMA R9, R12, R35, R9 ;  /* 0x000000230c097223 */ /* 0x010fe40000000009 */
[----:B------:R-:W2:Y:S02]  /*0cd0*/  LDS R12, [R20+0x240] ;  /* 0x00024000140c7984 */ /* 0x000ea40000000800 */
[----:B-----5:R-:W-:Y:S02]  /*0ce0*/  FFMA R30, R30, R13, R9 ;  /* 0x0000000d1e1e7223 */ /* 0x020fe40000000009 */
[----:B------:R-:W3:Y:S02]  /*0cf0*/  LDS R13, [R20+0x280] ;  /* 0x00028000140d7984 */ /* 0x000ee40000000800 */
[----:B------:R-:W-:Y:S02]  /*0d00*/  FFMA R37, R37, R14, R30 ;  /* 0x0000000e25257223 */ /* 0x000fe4000000001e */
[----:B------:R-:W4:Y:S04]  /*0d10*/  LDS R14, [R20+0x2c0] ;  /* 0x0002c000140e7984 */ /* 0x000f280000000800 */
[----:B------:R-:W-:Y:S01]  /*0d20*/  LDS R30, [R20+0x340] ;  /* 0x00034000141e7984 */ /* 0x000fe20000000800 */
[----:B0-----:R-:W-:-:S03]  /*0d30*/  FFMA R37, R8, R15, R37 ;  /* 0x0000000f08257223 */ /* 0x001fc60000000025 */
[----:B------:R-:W-:Y:S04]  /*0d40*/  LDS R15, [R20+0x300] ;  /* 0x00030000140f7984 */ /* 0x000fe80000000800 */
[----:B------:R-:W0:Y:S01]  /*0d50*/  LDS.128 R8, [R5+0x30] ;  /* 0x0000300005087984 */ /* 0x000e220000000c00 */
[----:B-1----:R-:W-:-:S03]  /*0d60*/  FFMA R37, R16, R33, R37 ;  /* 0x0000002110257223 */ /* 0x002fc60000000025 */
[----:B------:R-:W1:Y:S04]  /*0d70*/  LDS R33, [R20+0x380] ;  /* 0x0003800014217984 */ /* 0x000e680000000800 */
[----:B------:R-:W5:Y:S01]  /*0d80*/  LDS R16, [R20+0x3c0] ;  /* 0x0003c00014107984 */ /* 0x000f620000000800 */
[----:B--2---:R-:W-:-:S04]  /*0d90*/  FFMA R12, R12, R17, R37 ;  /* 0x000000110c0c7223 */ /* 0x004fc80000000025 */
[----:B---3--:R-:W-:-:S04]  /*0da0*/  FFMA R13, R13, R18, R12 ;  /* 0x000000120d0d7223 */ /* 0x008fc8000000000c */
[----:B----4-:R-:W-:-:S04]  /*0db0*/  FFMA R13, R14, R19, R13 ;  /* 0x000000130e0d7223 */ /* 0x010fc8000000000d */
[----:B0-----:R-:W-:-:S04]  /*0dc0*/  FFMA R13, R8, R15, R13 ;  /* 0x0000000f080d7223 */ /* 0x001fc8000000000d */
[----:B------:R-:W-:-:S04]  /*0dd0*/  FFMA R30, R30, R9, R13 ;  /* 0x000000091e1e7223 */ /* 0x000fc8000000000d */
[----:B-1----:R-:W-:-:S04]  /*0de0*/  FFMA R33, R33, R10, R30 ;  /* 0x0000000a21217223 */ /* 0x002fc8000000001e */
[----:B-----5:R-:W-:Y:S01]  /*0df0*/  FFMA R33, R16, R11, R33 ;  /* 0x0000000b10217223 */ /* 0x020fe20000000021 */
[----:B------:R-:W-:Y:S06]  /*0e00*/  BAR.SYNC.DEFER_BLOCKING 0x0 ;  /* 0x0000000000007b1d */ /* 0x000fec0000010000 */
[----:B------:R-:W-:Y:S05]  /*0e10*/  @P0 BRA `(.L_x_2) ;  /* 0xfffffff400240947 */ /* 0x000fea000383ffff */
.L_x_1:
[----:B------:R-:W-:-:S13]  /*0e20*/  LOP3.LUT P0, R6, R28, 0x3, RZ, 0xc0, !PT ;  /* 0x000000031c067812 */ /* 0x000fda000780c0ff */
[----:B------:R-:W-:Y:S05]  /*0e30*/  @!P0 BRA `(.L_x_0) ;  /* 0x00000008007c8947 */ /* 0x000fea0003800000 */
[----:B------:R-:W-:Y:S02]  /*0e40*/  ISETP.NE.AND P0, PT, R6, 0x1, PT ;  /* 0x000000010600780c */ /* 0x000fe40003f05270 */
[----:B------:R-:W-:-:S04]  /*0e50*/  LOP3.LUT R28, R28, 0x1, RZ, 0xc0, !PT ;  /* 0x000000011c1c7812 */ /* 0x000fc800078ec0ff */
[----:B------:R-:W-:-:S07]  /*0e60*/  ISETP.NE.U32.AND P1, PT, R28, 0x1, PT ;  /* 0x000000011c00780c */ /* 0x000fce0003f25070 */
[----:B------:R-:W-:Y:S06]  /*0e70*/  @!P0 BRA `(.L_x_3) ;  /* 0x0000000400908947 */ /* 0x000fec0003800000 */
[----:B------:R-:W0:Y:S01]  /*0e80*/  LDC.64 R24, c[0x0][0x380] ;  /* 0x0000e000ff187b82 */ /* 0x000e220000000a00 */
[C---:B------:R-:W-:Y:S02]  /*0e90*/  LEA R18, R0.reuse, R3, 0x4 ;  /* 0x0000000300127211 */ /* 0x040fe400078e20ff */
[----:B------:R-:W-:-:S03]  /*0ea0*/  LEA R9, R0, R7, 0x4 ;  /* 0x0000000700097211 */ /* 0x000fc600078e20ff */
[----:B------:R-:W-:Y:S02]  /*0eb0*/  IMAD R13, R18, R4, R21 ;  /* 0x00000004120d7224 */ /* 0x000fe400078e0215 */
[----:B------:R-:W1:Y:S01]  /*0ec0*/  LDC.64 R16, c[0x0][0x388] ;  /* 0x0000e200ff107b82 */ /* 0x000e620000000a00 */
[----:B0-----:R-:W-:-:S05]  /*0ed0*/  IMAD.WIDE R24, R9, 0x4, R24 ;  /* 0x0000000409187825 */ /* 0x001fca00078e0218 */
[----:B------:R-:W2:Y:S01]  /*0ee0*/  LDG.E R19, desc[UR8][R24.64] ;  /* 0x0000000818137981 */ /* 0x000ea2000c1e1900 */
[----:B-1----:R-:W-:-:S05]  /*0ef0*/  IMAD.WIDE R12, R13, 0x4, R16 ;  /* 0x000000040d0c7825 */ /* 0x002fca00078e0210 */
[----:B------:R-:W3:Y:S01]  /*0f00*/  LDG.E R27, desc[UR8][R12.64] ;  /* 0x000000080c1b7981 */ /* 0x000ee2000c1e1900 */
[----:B------:R-:W-:-:S04]  /*0f10*/  UIADD3 UR5, UPT, UPT, UR4, 0x400, URZ ;  /* 0x0000040004057890 */ /* 0x000fc8000fffe0ff */
[----:B------:R-:W-:Y:S01]  /*0f20*/  ULEA UR5, UR6, UR5, 0x18 ;  /* 0x0000000506057291 */ /* 0x000fe2000f8ec0ff */
[----:B------:R-:W-:-:S05]  /*0f30*/  LEA R28, R2, R5, 0x2 ;  /* 0x00000005021c7211 */ /* 0x000fca00078e10ff */
[----:B------:R-:W-:-:S04]  /*0f40*/  LEA R6, R2, UR5, 0x2 ;  /* 0x0000000502067c11 */ /* 0x000fc8000f8e10ff */
[----:B------:R-:W-:Y:S02]  /*0f50*/  LEA R30, R3, R6, 0x6 ;  /* 0x00000006031e7211 */ /* 0x000fe400078e30ff */
[----:B------:R-:W-:Y:S01]  /*0f60*/  IADD3 R18, PT, PT, R18, 0x10, RZ ;  /* 0x0000001012127810 */ /* 0x000fe20007ffe0ff */
        /* <DEDUP_REMOVED lines=11> */
[----:B------:R-:W5:Y:S04]  /*1020*/  LDS R19, [R6+0x180] ;  /* 0x0001800006137984 */ /* 0x000f680000000800 */
[----:B------:R-:W5:Y:S04]  /*1030*/  LDS R20, [R6+0x1c0] ;  /* 0x0001c00006147984 */ /* 0x000f680000000800 */
[----:B------:R-:W-:Y:S01]  /*1040*/  LDS R35, [R6+0x280] ;  /* 0x0002800006237984 */ /* 0x000fe20000000800 */
[----:B0-----:R-:W-:-:S03]  /*1050*/  FFMA R8, R8, R26, R33 ;  /* 0x0000001a08087223 */ /* 0x001fc60000000021 */
[----:B------:R-:W-:Y:S01]  /*1060*/  LDS R33, [R6+0x380] ;  /* 0x0003800006217984 */ /* 0x000fe20000000800 */
[----:B-1----:R-:W-:-:S03]  /*1070*/  FFMA R9, R29, R9, R8 ;  /* 0x000000091d097223 */ /* 0x002fc60000000008 */
[----:B------:R-:W-:Y:S01]  /*1080*/  LDS R29, [R6+0x200] ;  /* 0x00020000061d7984 */ /* 0x000fe20000000800 */
[----:B--2---:R-:W-:-:S03]  /*1090*/  FFMA R10, R32, R10, R9 ;  /* 0x0000000a200a7223 */ /* 0x004fc60000000009 */
[----:B------:R-:W-:Y:S01]  /*10a0*/  LDS R32, [R6+0x2c0] ;  /* 0x0002c00006207984 */ /* 0x000fe20000000800 */
[----:B---3--:R-:W-:-:S03]  /*10b0*/  FFMA R11, R31, R11, R10 ;  /* 0x0000000b1f0b7223 */ /* 0x008fc6000000000a */
[----:B------:R-:W-:Y:S04]  /*10c0*/  LDS R31, [R6+0x300] ;  /* 0x00030000061f7984 */ /* 0x000fe80000000800 */
[----:B------:R-:W-:Y:S01]  /*10d0*/  LDS R26, [R6+0x3c0] ;  /* 0x0003c000061a7984 */ /* 0x000fe20000000800 */
[----:B----4-:R-:W-:-:S03]  /*10e0*/  FFMA R11, R12, R34, R11 ;  /* 0x000000220c0b7223 */ /* 0x010fc6000000000b */
[----:B------:R-:W-:Y:S01]  /*10f0*/  LDS R34, [R6+0x240] ;  /* 0x0002400006227984 */ /* 0x000fe20000000800 */
[----:B-----5:R-:W-:Y:S01]  /*1100*/  FFMA R22, R22, R13, R11 ;  /* 0x0000000d16167223 */ /* 0x020fe2000000000b */
[----:B------:R-:W-:Y:S02]  /*1110*/  IMAD R13, R18, R4, R21 ;  /* 0x00000004120d7224 */ /* 0x000fe400078e0215 */
[----:B------:R-:W0:Y:S01]  /*1120*/  LDS.128 R8, [R5+0x20] ;  /* 0x0000200005087984 */ /* 0x000e220000000c00 */
[----:B------:R-:W-:Y:S01]  /*1130*/  FFMA R19, R19, R14, R22 ;  /* 0x0000000e13137223 */ /* 0x000fe20000000016 */
[----:B------:R-:W-:Y:S02]  /*1140*/  IMAD.WIDE R12, R13, 0x4, R16 ;  /* 0x000000040d0c7825 */ /* 0x000fe400078e0210 */
[----:B------:R-:W-:Y:S02]  /*1150*/  LDS R22, [R6+0x340] ;  /* 0x0003400006167984 */ /* 0x000fe40000000800 */
[----:B------:R-:W-:-:S02]  /*1160*/  FFMA R37, R20, R15, R19 ;  /* 0x0000000f14257223 */ /* 0x000fc40000000013 */
[----:B------:R-:W1:Y:S01]  /*1170*/  LDS.128 R16, [R5+0x30] ;  /* 0x0000300005107984 */ /* 0x000e620000000c00 */
[----:B------:R-:W-:Y:S06]  /*1180*/  BAR.SYNC.DEFER_BLOCKING 0x0 ;  /* 0x0000000000007b1d */ /* 0x000fec0000010000 */
[----:B------:R-:W2:Y:S04]  /*1190*/  LDG.E R25, desc[UR8][R24.64+0x40] ;  /* 0x0000400818197981 */ /* 0x000ea8000c1e1900 */
[----:B------:R-:W3:Y:S01]  /*11a0*/  LDG.E R36, desc[UR8][R12.64] ;  /* 0x000000080c247981 */ /* 0x000ee2000c1e1900 */
[----:B0-----:R-:W-:-:S04]  /*11b0*/  FFMA R37, R8, R29, R37 ;  /* 0x0000001d08257223 */ /* 0x001fc80000000025 */
[----:B------:R-:W-:-:S04]  /*11c0*/  FFMA R34, R34, R9, R37 ;  /* 0x0000000922227223 */ /* 0x000fc80000000025 */
[----:B------:R-:W-:-:S04]  /*11d0*/  FFMA R35, R35, R10, R34 ;  /* 0x0000000a23237223 */ /* 0x000fc80000000022 */
[----:B------:R-:W-:-:S04]  /*11e0*/  FFMA R35, R32, R11, R35 ;  /* 0x0000000b20237223 */ /* 0x000fc80000000023 */
[----:B-1----:R-:W-:-:S04]  /*11f0*/  FFMA R31, R16, R31, R35 ;  /* 0x0000001f101f7223 */ /* 0x002fc80000000023 */
[----:B------:R-:W-:-:S04]  /*1200*/  FFMA R22, R22, R17, R31 ;  /* 0x0000001116167223 */ /* 0x000fc8000000001f */
[----:B------:R-:W-:-:S04]  /*1210*/  FFMA R33, R33, R18, R22 ;  /* 0x0000001221217223 */ /* 0x000fc80000000016 */
[----:B------:R-:W-:Y:S01]  /*1220*/  FFMA R35, R26, R19, R33 ;  /* 0x000000131a237223 */ /* 0x000fe20000000021 */
        /* <DEDUP_REMOVED lines=14> */
[----:B------:R-:W-:Y:S04]  /*1310*/  LDS R33, [R6+0x200] ;  /* 0x0002000006217984 */ /* 0x000fe80000000800 */
[----:B------:R-:W5:Y:S01]  /*1320*/  LDS.128 R16, [R5+0x20] ;  /* 0x0000200005107984 */ /* 0x000f620000000c00 */
[----:B0-----:R-:W-:-:S03]  /*1330*/  FFMA R27, R12, R27, R35 ;  /* 0x0000001b0c1b7223 */ /* 0x001fc60000000023 */
[----:B------:R-:W0:Y:S01]  /*1340*/  LDS R26, [R6+0x240] ;  /* 0x00024000061a7984 */ /* 0x000e220000000800 */
[----:B-1----:R-:W-:-:S03]  /*1350*/  FFMA R20, R20, R13, R27 ;  /* 0x0000000d14147223 */ /* 0x002fc6000000001b */
[----:B------:R-:W1:Y:S01]  /*1360*/  LDS R27, [R6+0x280] ;  /* 0x00028000061b7984 */ /* 0x000e620000000800 */
[----:B--2---:R-:W-:-:S03]  /*1370*/  FFMA R29, R29, R14, R20 ;  /* 0x0000000e1d1d7223 */ /* 0x004fc60000000014 */
[----:B------:R-:W2:Y:S01]  /*1380*/  LDS R20, [R6+0x2c0] ;  /* 0x0002c00006147984 */ /* 0x000ea20000000800 */
[----:B---3--:R-:W-:-:S03]  /*1390*/  FFMA R35, R24, R15, R29 ;  /* 0x0000000f18237223 */ /* 0x008fc6000000001d */
[----:B------:R-:W-:Y:S04]  /*13a0*/  LDS R29, [R6+0x300] ;  /* 0x00030000061d7984 */ /* 0x000fe80000000800 */
[----:B------:R-:W3:Y:S01]  /*13b0*/  LDS.128 R12, [R5+0x30] ;  /* 0x00003000050c7984 */ /* 0x000ee20000000c00 */
[----:B----4-:R-:W-:-:S03]  /*13c0*/  FFMA R35, R8, R25, R35 ;  /* 0x0000001908237223 */ /* 0x010fc60000000023 */
[----:B------:R-:W4:Y:S04]  /*13d0*/  LDS R24, [R6+0x340] ;  /* 0x0003400006187984 */ /* 0x000f280000000800 */
[----:B------:R-:W4:Y:S01]  /*13e0*/  LDS R25, [R6+0x380] ;  /* 0x0003800006197984 */ /* 0x000f220000000800 */
[----:B-----5:R-:W-:-:S03]  /*13f0*/  FFMA R28, R28, R9, R35 ;  /* 0x000000091c1c7223 */ /* 0x020fc60000000023 */
[----:B------:R-:W5:Y:S01]  /*1400*/  LDS R8, [R6+0x3c0] ;  /* 0x0003c00006087984 */ /* 0x000f620000000800 */
[----:B------:R-:W-:-:S04]  /*1410*/  FFMA R31, R31, R10, R28 ;  /* 0x0000000a1f1f7223 */ /* 0x000fc8000000001c */
[----:B------:R-:W-:-:S04]  /*1420*/  FFMA R11, R22, R11, R31 ;  /* 0x0000000b160b7223 */ /* 0x000fc8000000001f */
[----:B------:R-:W-:-:S04]  /*1430*/  FFMA R11, R16, R33, R11 ;  /* 0x00000021100b7223 */ /* 0x000fc8000000000b */
[----:B0-----:R-:W-:-:S04]  /*1440*/  FFMA R26, R26, R17, R11 ;  /* 0x000000111a1a7223 */ /* 0x001fc8000000000b */
[----:B-1----:R-:W-:-:S04]  /*1450*/  FFMA R27, R27, R18, R26 ;  /* 0x000000121b1b7223 */ /* 0x002fc8000000001a */
[----:B--2---:R-:W-:-:S04]  /*1460*/  FFMA R19, R20, R19, R27 ;  /* 0x0000001314137223 */ /* 0x004fc8000000001b */
[----:B---3--:R-:W-:-:S04]  /*1470*/  FFMA R19, R12, R29, R19 ;  /* 0x0000001d0c137223 */ /* 0x008fc80000000013 */
[----:B----4-:R-:W-:-:S04]  /*1480*/  FFMA R24, R24, R13, R19 ;  /* 0x0000000d18187223 */ /* 0x010fc80000000013 */
[----:B------:R-:W-:-:S04]  /*1490*/  FFMA R25, R25, R14, R24 ;  /* 0x0000000e19197223 */ /* 0x000fc80000000018 */
[----:B-----5:R-:W-:Y:S01]  /*14a0*/  FFMA R33, R8, R15, R25 ;  /* 0x0000000f08217223 */ /* 0x020fe20000000019 */
[----:B------:R-:W-:Y:S06]  /*14b0*/  BAR.SYNC.DEFER_BLOCKING 0x0 ;  /* 0x0000000000007b1d */ /* 0x000fec0000010000 */
.L_x_3:
[----:B------:R-:W-:Y:S05]  /*14c0*/  @P1 BRA `(.L_x_0) ;  /* 0x0000000000d81947 */ /* 0x000fea0003800000 */
[----:B------:R-:W0:Y:S01]  /*14d0*/  LDC.64 R8, c[0x0][0x380] ;  /* 0x0000e000ff087b82 */ /* 0x000e220000000a00 */
[C---:B------:R-:W-:Y:S02]  /*14e0*/  LEA R6, R0.reuse, R3, 0x4 ;  /* 0x0000000300067211 */ /* 0x040fe400078e20ff */
[----:B------:R-:W-:-:S03]  /*14f0*/  LEA R7, R0, R7, 0x4 ;  /* 0x0000000700077211 */ /* 0x000fc600078e20ff */
[----:B------:R-:W-:Y:S02]  /*1500*/  IMAD R11, R6, R4, R21 ;  /* 0x00000004060b7224 */ /* 0x000fe400078e0215 */
[----:B------:R-:W1:Y:S01]  /*1510*/  LDC.64 R12, c[0x0][0x388] ;  /* 0x0000e200ff0c7b82 */ /* 0x000e620000000a00 */
[----:B0-----:R-:W-:-:S06]  /*1520*/  IMAD.WIDE R6, R7, 0x4, R8 ;  /* 0x0000000407067825 */ /* 0x001fcc00078e0208 */
[----:B------:R-:W2:Y:S01]  /*1530*/  LDG.E R6, desc[UR8][R6.64] ;  /* 0x0000000806067981 */ /* 0x000ea2000c1e1900 */
[----:B-1----:R-:W-:-:S06]  /*1540*/  IMAD.WIDE R12, R11, 0x4, R12 ;  /* 0x000000040b0c7825 */ /* 0x002fcc00078e020c */
[----:B------:R-:W3:Y:S01]  /*1550*/  LDG.E R12, desc[UR8][R12.64] ;  /* 0x000000080c0c7981 */ /* 0x000ee2000c1e1900 */
[----:B------:R-:W-:-:S04]  /*1560*/  UIADD3 UR4, UPT, UPT, UR4, 0x400, URZ ;  /* 0x0000040004047890 */ /* 0x000fc8000fffe0ff */
[----:B------:R-:W-:Y:S01]  /*1570*/  ULEA UR4, UR6, UR4, 0x18 ;  /* 0x0000000406047291 */ /* 0x000fe2000f8ec0ff */
[----:B------:R-:W-:-:S05]  /*1580*/  LEA R15, R2, R5, 0x2 ;  /* 0x00000005020f7211 */ /* 0x000fca00078e10ff */
[----:B------:R-:W-:-:S04]  /*1590*/  LEA R0, R2, UR4, 0x2 ;  /* 0x0000000402007c11 */ /* 0x000fc8000f8e10ff */
        /* <DEDUP_REMOVED lines=41> */
.L_x_0:
[----:B------:R-:W0:Y:S01]  /*1830*/  LDC.64 R2, c[0x0][0x390] ;  /* 0x0000e400ff027b82 */ /* 0x000e220000000a00 */
[----:B------:R-:W-:-:S04]  /*1840*/  IMAD R21, R23, R4, R21 ;  /* 0x0000000417157224 */ /* 0x000fc800078e0215 */
[----:B0-----:R-:W-:-:S05]  /*1850*/  IMAD.WIDE R2, R21, 0x4, R2 ;  /* 0x0000000415027825 */ /* 0x001fca00078e0202 */
[----:B------:R-:W-:Y:S01]  /*1860*/  STG.E desc[UR8][R2.64], R33 ;  /* 0x0000002102007986 */ /* 0x000fe2000c101908 */
[----:B------:R-:W-:Y:S05]  /*1870*/  EXIT ;  /* 0x000000000000794d */ /* 0x000fea0003800000 */
.L_x_4:
[----:B------:R-:W-:-:S00]  /*1880*/  BRA `(.L_x_4) ;  /* 0xfffffffc00fc7947 */ /* 0x000fc0000383ffff */
[----:B------:R-:W-:-:S00]  /*1890*/  NOP ;  /* 0x0000000000007918 */ /* 0x000fc00000000000 */
        /* <DEDUP_REMOVED lines=14> */
.L_x_14:


//--------------------- .text._Z16shared_transposePfS_ii --------------------------
	.section	.text._Z16shared_transposePfS_ii,"ax",@progbits
	.align	128
        .global         _Z16shared_transposePfS_ii
        .type           _Z16shared_transposePfS_ii,@function
        .size           _Z16shared_transposePfS_ii,(.L_x_15 - _Z16shared_transposePfS_ii)
        .other          _Z16shared_transposePfS_ii,@"STO_CUDA_ENTRY STV_DEFAULT"
_Z16shared_transposePfS_ii:
.text._Z16shared_transposePfS_ii:
[----:B------:R-:W-:Y:S01]  /*0000*/  LDC R1, c[0x0][0x37c] ;  /* 0x0000df00ff017b82 */ /* 0x000fe20000000800 */
[----:B------:R-:W0:Y:S07]  /*0010*/  S2R R3, SR_CTAID.Y ;  /* 0x0000000000037919 */ /* 0x000e2e0000002600 */
[----:B------:R-:W1:Y:S01]  /*0020*/  S2UR UR4, SR_CTAID.X ;  /* 0x00000000000479c3 */ /* 0x000e620000002500 */
[----:B------:R-:W2:Y:S01]  /*0030*/  LDCU.64 UR6, c[0x0][0x358] ;  /* 0x00006b00ff0677ac */ /* 0x000ea20008000a00 */
[----:B------:R-:W-:Y:S01]  /*0040*/  BSSY.RECONVERGENT B0, `(.L_x_5) ;  /* 0x0000014000007945 */ /* 0x000fe20003800200 */
[----:B------:R-:W0:Y:S01]  /*0050*/  S2R R4, SR_TID.Y ;  /* 0x0000000000047919 */ /* 0x000e220000002200 */
[----:B------:R-:W3:Y:S04]  /*0060*/  S2R R9, SR_TID.X ;  /* 0x0000000000097919 */ /* 0x000ee80000002100 */
[----:B------:R-:W1:Y:S02]  /*0070*/  LDC.64 R6, c[0x0][0x390] ;  /* 0x0000e400ff067b82 */ /* 0x000e640000000a00 */
[----:B-1----:R-:W-:-:S02]  /*0080*/  IMAD R0, R7, UR4, RZ ;  /* 0x0000000407007c24 */ /* 0x002fc4000f8e02ff */
[----:B------:R-:W-:Y:S01]  /*0090*/  IMAD R2, R7, R6, RZ ;  /* 0x0000000607027224 */ /* 0x000fe200078e02ff */
[----:B0-----:R-:W-:Y:S02]  /*00a0*/  LEA R3, R3, R4, 0x4 ;  /* 0x0000000403037211 */ /* 0x001fe400078e20ff */
[----:B---3--:R-:W-:-:S05]  /*00b0*/  LEA R0, R0, R9, 0x4 ;  /* 0x0000000900007211 */ /* 0x008fca00078e20ff */
[----:B------:R-:W-:-:S05]  /*00c0*/  IMAD R5, R3, R6, R0 ;  /* 0x0000000603057224 */ /* 0x000fca00078e0200 */
[----:B------:R-:W-:-:S13]  /*00d0*/  ISETP.GE.AND P0, PT, R5, R2, PT ;  /* 0x000000020500720c */ /* 0x000fda0003f06270 */
[----:B--2---:R-:W-:Y:S05]  /*00e0*/  @P0 BRA `(.L_x_6) ;  /* 0x0000000000240947 */ /* 0x004fea0003800000 */
[----:B------:R-:W0:Y:S02]  /*00f0*/  LDC.64 R2, c[0x0][0x380] ;  /* 0x0000e000ff027b82 */ /* 0x000e240000000a00 */
[----:B0-----:R-:W-:-:S06]  /*0100*/  IMAD.WIDE R2, R5, 0x4, R2 ;  /* 0x0000000405027825 */ /* 0x001fcc00078e0202 */
[----:B------:R-:W2:Y:S01]  /*0110*/  LDG.E R2, desc[UR6][R2.64] ;  /* 0x0000000602027981 */ /* 0x000ea2000c1e1900 */
[----:B------:R-:W0:Y:S01]  /*0120*/  S2UR UR5, SR_CgaCtaId ;  /* 0x00000000000579c3 */ /* 0x000e220000008800 */
[----:B------:R-:W-:Y:S02]  /*0130*/  UMOV UR4, 0x400 ;  /* 0x0000040000047882 */ /* 0x000fe40000000000 */
[----:B0-----:R-:W-:-:S06]  /*0140*/  ULEA UR4, UR5, UR4, 0x18 ;  /* 0x0000000405047291 */ /* 0x001fcc000f8ec0ff */
[----:B------:R-:W-:-:S04]  /*0150*/  LEA R0, R4, UR4, 0x6 ;  /* 0x0000000404007c11 */ /* 0x000fc8000f8e30ff */
[----:B------:R-:W-:-:S05]  /*0160*/  LEA R7, R9, R0, 0x2 ;  /* 0x0000000009077211 */ /* 0x000fca00078e10ff */
[----:B--2---:R0:W-:Y:S02]  /*0170*/  STS [R7], R2 ;  /* 0x0000000207007388 */ /* 0x0041e40000000800 */
.L_x_6:
[----:B------:R-:W-:Y:S05]  /*0180*/  BSYNC.RECONVERGENT B0 ;  /* 0x0000000000007941 */ /* 0x000fea0003800200 */
.L_x_5:
[----:B------:R-:W-:Y:S06]  /*0190*/  BAR.SYNC.DEFER_BLOCKING 0x0 ;  /* 0x0000000000007b1d */ /* 0x000fec0000010000 */
[----:B------:R-:W-:Y:S05]  /*01a0*/  @P0 EXIT ;  /* 0x000000000000094d */ /* 0x000fea0003800000 */
[----:B------:R-:W1:Y:S01]  /*01b0*/  S2UR UR5, SR_CgaCtaId ;  /* 0x00000000000579c3 */ /* 0x000e620000008800 */
[----:B------:R-:W-:-:S07]  /*01c0*/  UMOV UR4, 0x400 ;  /* 0x0000040000047882 */ /* 0x000fce0000000000 */
[----:B0-----:R-:W0:Y:S01]  /*01d0*/  LDC.64 R2, c[0x0][0x388] ;  /* 0x0000e200ff027b82 */ /* 0x001e220000000a00 */
[----:B-1----:R-:W-:-:S06]  /*01e0*/  ULEA UR4, UR5, UR4, 0x18 ;  /* 0x0000000405047291 */ /* 0x002fcc000f8ec0ff */
[----:B------:R-:W-:Y:S01]  /*01f0*/  LEA R0, R9, UR4, 0x6 ;  /* 0x0000000409007c11 */ /* 0x000fe2000f8e30ff */
[----:B0-----:R-:W-:-:S03]  /*0200*/  IMAD.WIDE R2, R5, 0x4, R2 ;  /* 0x0000000405027825 */ /* 0x001fc600078e0202 */
[----:B------:R-:W-:-:S05]  /*0210*/  LEA R0, R4, R0, 0x2 ;  /* 0x0000000004007211 */ /* 0x000fca00078e10ff */
[----:B------:R-:W0:Y:S04]  /*0220*/  LDS R7, [R0] ;  /* 0x0000000000077984 */ /* 0x000e280000000800 */
[----:B0-----:R-:W-:Y:S01]  /*0230*/  STG.E desc[UR6][R2.64], R7 ;  /* 0x0000000702007986 */ /* 0x001fe2000c101906 */
[----:B------:R-:W-:Y:S05]  /*0240*/  EXIT ;  /* 0x000000000000794d */ /* 0x000fea0003800000 */
.L_x_7:
        /* <DEDUP_REMOVED lines=11> */
.L_x_15:


//--------------------- .text._Z13global_matmulPfS_S_iii --------------------------
	.section	.text._Z13global_matmulPfS_S_iii,"ax",@progbits
	.align	128
        .global         _Z13global_matmulPfS_S_iii
        .type           _Z13global_matmulPfS_S_iii,@function
        .size           _Z13global_matmulPfS_S_iii,(.L_x_16 - _Z13global_matmulPfS_S_iii)
        .other          _Z13global_matmulPfS_S_iii,@"STO_CUDA_ENTRY STV_DEFAULT"
_Z13global_matmulPfS_S_iii:
.text._Z13global_matmulPfS_S_iii:
[----:B------:R-:W-:Y:S01]  /*0000*/  LDC R1, c[0x0][0x37c] ;  /* 0x0000df00ff017b82 */ /* 0x000fe20000000800 */
[----:B------:R-:W0:Y:S07]  /*0010*/  S2R R5, SR_TID.Y ;  /* 0x0000000000057919 */ /* 0x000e2e0000002200 */
[----:B------:R-:W1:Y:S01]  /*0020*/  LDC R14, c[0x0][0x360] ;  /* 0x0000d800ff0e7b82 */ /* 0x000e620000000800 */
[----:B------:R-:W2:Y:S01]  /*0030*/  LDCU UR6, c[0x0][0x398] ;  /* 0x00007300ff0677ac */ /* 0x000ea20008000800 */
[----:B------:R-:W1:Y:S06]  /*0040*/  S2R R3, SR_TID.X ;  /* 0x0000000000037919 */ /* 0x000e6c0000002100 */
[----:B------:R-:W0:Y:S08]  /*0050*/  S2UR UR5, SR_CTAID.Y ;  /* 0x00000000000579c3 */ /* 0x000e300000002600 */
[----:B------:R-:W0:Y:S08]  /*0060*/  LDC R0, c[0x0][0x364] ;  /* 0x0000d900ff007b82 */ /* 0x000e300000000800 */
[----:B------:R-:W1:Y:S08]  /*0070*/  S2UR UR4, SR_CTAID.X ;  /* 0x00000000000479c3 */ /* 0x000e700000002500 */
[----:B------:R-:W3:Y:S01]  /*0080*/  LDC R15, c[0x0][0x3a0] ;  /* 0x0000e800ff0f7b82 */ /* 0x000ee20000000800 */
[----:B0-----:R-:W-:-:S02]  /*0090*/  IMAD R0, R0, UR5, R5 ;  /* 0x0000000500007c24 */ /* 0x001fc4000f8e0205 */
[----:B-1----:R-:W-:-:S03]  /*00a0*/  IMAD R14, R14, UR4, R3 ;  /* 0x000000040e0e7c24 */ /* 0x002fc6000f8e0203 */
[----:B---3--:R-:W-:-:S04]  /*00b0*/  ISETP.GE.AND P0, PT, R0, R15, PT ;  /* 0x0000000f0000720c */ /* 0x008fc80003f06270 */
[----:B--2---:R-:W-:-:S13]  /*00c0*/  ISETP.GE.OR P0, PT, R14, UR6, P0 ;  /* 0x000000060e007c0c */ /* 0x004fda0008706670 */
[----:B------:R-:W-:Y:S05]  /*00d0*/  @P0 EXIT ;  /* 0x000000000000094d */ /* 0x000fea0003800000 */
[----:B------:R-:W0:Y:S01]  /*00e0*/  LDC R17, c[0x0][0x39c] ;  /* 0x0000e700ff117b82 */ /* 0x000e220000000800 */
[----:B------:R-:W1:Y:S01]  /*00f0*/  LDCU.64 UR6, c[0x0][0x358] ;  /* 0x00006b00ff0677ac */ /* 0x000e620008000a00 */
[----:B------:R-:W-:Y:S01]  /*0100*/  HFMA2 R26, -RZ, RZ, 0, 0 ;  /* 0x00000000ff1a7431 */ /* 0x000fe200000001ff */
[----:B0-----:R-:W-:-:S13]  /*0110*/  ISETP.GE.AND P0, PT, R17, 0x1, PT ;  /* 0x000000011100780c */ /* 0x001fda0003f06270 */
[----:B-1----:R-:W-:Y:S05]  /*0120*/  @!P0 BRA `(.L_x_8) ;  /* 0x0000000400b88947 */ /* 0x002fea0003800000 */
[C---:B------:R-:W-:Y:S01]  /*0130*/  ISETP.GE.U32.AND P1, PT, R17.reuse, 0x8, PT ;  /* 0x000000081100780c */ /* 0x040fe20003f26070 */
[----:B------:R-:W-:Y:S01]  /*0140*/  IMAD R18, R14, R17, RZ ;  /* 0x000000110e127224 */ /* 0x000fe200078e02ff */
[----:B------:R-:W-:Y:S02]  /*0150*/  LOP3.LUT R25, R17, 0x7, RZ, 0xc0, !PT ;  /* 0x0000000711197812 */ /* 0x000fe400078ec0ff */
[----:B------:R-:W-:Y:S02]  /*0160*/  MOV R26, RZ ;  /* 0x000000ff001a7202 */ /* 0x000fe40000000f00 */
[----:B------:R-:W-:Y:S02]  /*0170*/  ISETP.NE.AND P0, PT, R25, RZ, PT ;  /* 0x000000ff1900720c */ /* 0x000fe40003f05270 */
[----:B------:R-:W-:-:S05]  /*0180*/  MOV R19, RZ ;  /* 0x000000ff00137202 */ /* 0x000fca0000000f00 */
[----:B------:R-:W-:Y:S06]  /*0190*/  @!P1 BRA `(.L_x_9) ;  /* 0x0000000000c49947 */ /* 0x000fec0003800000 */
[----:B------:R-:W0:Y:S01]  /*01a0*/  LDCU.64 UR4, c[0x0][0x388] ;  /* 0x00007100ff0477ac */ /* 0x000e220008000a00 */
[----:B------:R-:W-:Y:S02]  /*01b0*/  LOP3.LUT R19, R17, 0x7ffffff8, RZ, 0xc0, !PT ;  /* 0x7ffffff811137812 */ /* 0x000fe400078ec0ff */
[----:B------:R-:W-:Y:S02]  /*01c0*/  MOV R26, RZ ;  /* 0x000000ff001a7202 */ /* 0x000fe40000000f00 */
[----:B------:R-:W-:Y:S02]  /*01d0*/  MOV R16, R18 ;  /* 0x0000001200107202 */ /* 0x000fe40000000f00 */
[----:B------:R-:W-:Y:S02]  /*01e0*/  MOV R22, R0 ;  /* 0x0000000000167202 */ /* 0x000fe40000000f00 */
[----:B------:R-:W-:Y:S01]  /*01f0*/  IADD3 R20, PT, PT, -R19, RZ, RZ ;  /* 0x000000ff13147210 */ /* 0x000fe20007ffe1ff */
[----:B0-----:R-:W-:-:S04]  /*0200*/  UIADD3 UR4, UP0, UPT, UR4, 0x10, URZ ;  /* 0x0000001004047890 */ /* 0x001fc8000ff1e0ff */
[----:B------:R-:W-:-:S12]  /*0210*/  UIADD3.X UR5, UPT, UPT, URZ, UR5, URZ, UP0, !UPT ;  /* 0x00000005ff057290 */ /* 0x000fd800087fe4ff */
.L_x_10:
[----:B------:R-:W0:Y:S01]  /*0220*/  LDC.64 R12, c[0x0][0x390] ;  /* 0x0000e400ff0c7b82 */ /* 0x000e220000000a00 */
[----:B------:R-:W-:Y:S02]  /*0230*/  MOV R2, UR4 ;  /* 0x0000000400027c02 */ /* 0x000fe40008000f00 */
[----:B------:R-:W-:-:S03]  /*0240*/  MOV R3, UR5 ;  /* 0x0000000500037c02 */ /* 0x000fc60008000f00 */
[----:B------:R-:W-:-:S05]  /*0250*/  IMAD.WIDE R2, R16, 0x4, R2 ;  /* 0x0000000410027825 */ /* 0x000fca00078e0202 */
[----:B------:R-:W2:Y:S04]  /*0260*/  LDG.E R21, desc[UR6][R2.64+-0x10] ;  /* 0xfffff00602157981 */ /* 0x000ea8000c1e1900 */
[----:B------:R-:W3:Y:S04]  /*0270*/  LDG.E R23, desc[UR6][R2.64+-0xc] ;  /* 0xfffff40602177981 */ /* 0x000ee8000c1e1900 */
[----:B------:R-:W4:Y:S01]  /*0280*/  LDG.E R29, desc[UR6][R2.64+-0x8] ;  /* 0xfffff806021d7981 */ /* 0x000f22000c1e1900 */
[----:B0-----:R-:W-:-:S05]  /*0290*/  IMAD.WIDE R12, R22, 0x4, R12 ;  /* 0x00000004160c7825 */ /* 0x001fca00078e020c */
[----:B------:R0:W2:Y:S01]  /*02a0*/  LDG.E R24, desc[UR6][R12.64] ;  /* 0x000000060c187981 */ /* 0x0000a2000c1e1900 */
[----:B------:R-:W-:-:S04]  /*02b0*/  IMAD.WIDE R10, R15, 0x4, R12 ;  /* 0x000000040f0a7825 */ /* 0x000fc800078e020c */
[C---:B------:R-:W-:Y:S02]  /*02c0*/  IMAD.WIDE R4, R15.reuse, 0x4, R10 ;  /* 0x000000040f047825 */ /* 0x040fe400078e020a */
[----:B------:R-:W3:Y:S02]  /*02d0*/  LDG.E R10, desc[UR6][R10.64] ;  /* 0x000000060a0a7981 */ /* 0x000ee4000c1e1900 */
[C---:B------:R-:W-:Y:S02]  /*02e0*/  IMAD.WIDE R6, R15.reuse, 0x4, R4 ;  /* 0x000000040f067825 */ /* 0x040fe400078e0204 */
[----:B------:R1:W4:Y:S02]  /*02f0*/  LDG.E R28, desc[UR6][R4.64] ;  /* 0x00000006041c7981 */ /* 0x000324000c1e1900 */
[C---:B------:R-:W-:Y:S02]  /*0300*/  IMAD.WIDE R8, R15.reuse, 0x4, R6 ;  /* 0x000000040f087825 */ /* 0x040fe400078e0206 */
[----:B------:R-:W5:Y:S02]  /*0310*/  LDG.E R6, desc[UR6][R6.64] ;  /* 0x0000000606067981 */ /* 0x000f64000c1e1900 */
[----:B0-----:R-:W-:-:S05]  /*0320*/  IMAD.WIDE R12, R15, 0x4, R8 ;  /* 0x000000040f0c7825 */ /* 0x001fca00078e0208 */
[----:B------:R-:W5:Y:S04]  /*0330*/  LDG.E R11, desc[UR6][R12.64] ;  /* 0x000000060c0b7981 */ /* 0x000f68000c1e1900 */
[----:B------:R-:W5:Y:S04]  /*0340*/  LDG.E R7, desc[UR6][R8.64] ;  /* 0x0000000608077981 */ /* 0x000f68000c1e1900 */
[----:B------:R-:W5:Y:S04]  /*0350*/  LDG.E R9, desc[UR6][R2.64+-0x4] ;  /* 0xfffffc0602097981 */ /* 0x000f68000c1e1900 */
[----:B------:R-:W5:Y:S01]  /*0360*/  LDG.E R8, desc[UR6][R2.64+0x8] ;  /* 0x0000080602087981 */ /* 0x000f62000c1e1900 */
[----:B--2---:R-:W-:Y:S01]  /*0370*/  FFMA R24, R21, R24, R26 ;  /* 0x0000001815187223 */ /* 0x004fe2000000001a */
[----:B------:R-:W-:-:S02]  /*0380*/  IMAD.WIDE R26, R15, 0x4, R12 ;  /* 0x000000040f1a7825 */ /* 0x000fc400078e020c */
[----:B------:R-:W2:Y:S04]  /*0390*/  LDG.E R21, desc[UR6][R2.64] ;  /* 0x0000000602157981 */ /* 0x000ea8000c1e1900 */
[----:B------:R-:W2:Y:S01]  /*03a0*/  LDG.E R12, desc[UR6][R2.64+0x4] ;  /* 0x00000406020c7981 */ /* 0x000ea2000c1e1900 */
[----:B-1----:R-:W-:-:S03]  /*03b0*/  IMAD.WIDE R4, R15, 0x4, R26 ;  /* 0x000000040f047825 */ /* 0x002fc600078e021a */
[----:B------:R-:W2:Y:S04]  /*03c0*/  LDG.E R13, desc[UR6][R2.64+0xc] ;  /* 0x00000c06020d7981 */ /* 0x000ea8000c1e1900 */
[----:B------:R-:W2:Y:S04]  /*03d0*/  LDG.E R4, desc[UR6][R4.64] ;  /* 0x0000000604047981 */ /* 0x000ea8000c1e1900 */
[----:B------:R-:W2:Y:S01]  /*03e0*/  LDG.E R3, desc[UR6][R26.64] ;  /* 0x000000061a037981 */ /* 0x000ea2000c1e1900 */
[----:B---3--:R-:W-:Y:S01]  /*03f0*/  FFMA R10, R23, R10, R24 ;  /* 0x0000000a170a7223 */ /* 0x008fe20000000018 */
[----:B------:R-:W-:-:S03]  /*0400*/  IADD3 R20, PT, PT, R20, 0x8, RZ ;  /* 0x0000000814147810 */ /* 0x000fc60007ffe0ff */
[----:B----4-:R-:W-:Y:S01]  /*0410*/  FFMA R10, R29, R28, R10 ;  /* 0x0000001c1d0a7223 */ /* 0x010fe2000000000a */
[----:B------:R-:W-:Y:S02]  /*0420*/  ISETP.NE.AND P1, PT, R20, RZ, PT ;  /* 0x000000ff1400720c */ /* 0x000fe40003f25270 */
[----:B------:R-:W-:Y:S01]  /*0430*/  LEA R22, R15, R22, 0x3 ;  /* 0x000000160f167211 */ /* 0x000fe200078e18ff */
[----:B-----5:R-:W-:Y:S01]  /*0440*/  FFMA R6, R9, R6, R10 ;  /* 0x0000000609067223 */ /* 0x020fe2000000000a */
[----:B------:R-:W-:-:S03]  /*0450*/  IADD3 R16, PT, PT, R16, 0x8, RZ ;  /* 0x0000000810107810 */ /* 0x000fc60007ffe0ff */
[----:B--2---:R-:W-:-:S04]  /*0460*/  FFMA R7, R21, R7, R6 ;  /* 0x0000000715077223 */ /* 0x004fc80000000006 */
[----:B------:R-:W-:-:S04]  /*0470*/  FFMA R7, R12, R11, R7 ;  /* 0x0000000b0c077223 */ /* 0x000fc80000000007 */
[----:B------:R-:W-:-:S04]  /*0480*/  FFMA R8, R8, R3, R7 ;  /* 0x0000000308087223 */ /* 0x000fc80000000007 */
[----:B------:R-:W-:Y:S01]  /*0490*/  FFMA R26, R13, R4, R8 ;  /* 0x000000040d1a7223 */ /* 0x000fe20000000008 */
[----:B------:R-:W-:Y:S06]  /*04a0*/  @P1 BRA `(.L_x_10) ;  /* 0xfffffffc005c1947 */ /* 0x000fec000383ffff */
.L_x_9:
[----:B------:R-:W-:Y:S05]  /*04b0*/  @!P0 BRA `(.L_x_8) ;  /* 0x0000000000d48947 */ /* 0x000fea0003800000 */
[----:B------:R-:W-:Y:S02]  /*04c0*/  ISETP.GE.U32.AND P0, PT, R25, 0x4, PT ;  /* 0x000000041900780c */ /* 0x000fe40003f06070 */
[----:B------:R-:W-:-:S04]  /*04d0*/  LOP3.LUT R16, R17, 0x3, RZ, 0xc0, !PT ;  /* 0x0000000311107812 */ /* 0x000fc800078ec0ff */
[----:B------:R-:W-:-:S07]  /*04e0*/  ISETP.NE.AND P1, PT, R16, RZ, PT ;  /* 0x000000ff1000720c */ /* 0x000fce0003f25270 */
[----:B------:R-:W-:Y:S06]  /*04f0*/  @!P0 BRA `(.L_x_11) ;  /* 0x0000000000588947 */ /* 0x000fec0003800000 */
[----:B------:R-:W0:Y:S01]  /*0500*/  LDC.64 R8, c[0x0][0x390] ;  /* 0x0000e400ff087b82 */ /* 0x000e220000000a00 */
[----:B------:R-:W-:Y:S01]  /*0510*/  IMAD R7, R19, R15, R0 ;  /* 0x0000000f13077224 */ /* 0x000fe200078e0200 */
[----:B------:R-:W-:-:S06]  /*0520*/  IADD3 R5, PT, PT, R18, R19, RZ ;  /* 0x0000001312057210 */ /* 0x000fcc0007ffe0ff */
[----:B------:R-:W1:Y:S01]  /*0530*/  LDC.64 R2, c[0x0][0x388] ;  /* 0x0000e200ff027b82 */ /* 0x000e620000000a00 */
[----:B0-----:R-:W-:-:S04]  /*0540*/  IMAD.WIDE R8, R7, 0x4, R8 ;  /* 0x0000000407087825 */ /* 0x001fc800078e0208 */
[----:B------:R-:W-:Y:S02]  /*0550*/  IMAD.WIDE R10, R15, 0x4, R8 ;  /* 0x000000040f0a7825 */ /* 0x000fe400078e0208 */
[----:B------:R-:W2:Y:S02]  /*0560*/  LDG.E R8, desc[UR6][R8.64] ;  /* 0x0000000608087981 */ /* 0x000ea4000c1e1900 */
[----:B-1----:R-:W-:-:S04]  /*0570*/  IMAD.WIDE R2, R5, 0x4, R2 ;  /* 0x0000000405027825 */ /* 0x002fc800078e0202 */
[C---:B------:R-:W-:Y:S01]  /*0580*/  IMAD.WIDE R4, R15.reuse, 0x4, R10 ;  /* 0x000000040f047825 */ /* 0x040fe200078e020a */
[----:B------:R-:W2:Y:S04]  /*0590*/  LDG.E R13, desc[UR6][R2.64] ;  /* 0x00000006020d7981 */ /* 0x000ea8000c1e1900 */
[----:B------:R-:W3:Y:S01]  /*05a0*/  LDG.E R10, desc[UR6][R10.64] ;  /* 0x000000060a0a7981 */ /* 0x000ee2000c1e1900 */
[----:B------:R-:W-:-:S03]  /*05b0*/  IMAD.WIDE R6, R15, 0x4, R4 ;  /* 0x000000040f067825 */ /* 0x000fc600078e0204 */
[----:B------:R-:W3:Y:S04]  /*05c0*/  LDG.E R12, desc[UR6][R2.64+0x4] ;  /* 0x00000406020c7981 */ /* 0x000ee8000c1e1900 */
[----:B------:R-:W4:Y:S04]  /*05d0*/  LDG.E R20, desc[UR6][R4.64] ;  /* 0x0000000604147981 */ /* 0x000f28000c1e1900 */
[----:B------:R-:W4:Y:S04]  /*05e0*/  LDG.E R21, desc[UR6][R2.64+0x8] ;  /* 0x0000080602157981 */ /* 0x000f28000c1e1900 */
[----:B------:R-:W5:Y:S04]  /*05f0*/  LDG.E R23, desc[UR6][R2.64+0xc] ;  /* 0x00000c0602177981 */ /* 0x000f68000c1e1900 */
[----:B------:R-:W5:Y:S01]  /*0600*/  LDG.E R6, desc[UR6][R6.64] ;  /* 0x0000000606067981 */ /* 0x000f62000c1e1900 */
[----:B------:R-:W-:Y:S01]  /*0610*/  IADD3 R19, PT, PT, R19, 0x4, RZ ;  /* 0x0000000413137810 */ /* 0x000fe20007ffe0ff */
[----:B--2---:R-:W-:-:S04]  /*0620*/  FFMA R13, R13, R8, R26 ;  /* 0x000000080d0d7223 */ /* 0x004fc8000000001a */
[----:B---3--:R-:W-:-:S04]  /*0630*/  FFMA R12, R12, R10, R13 ;  /* 0x0000000a0c0c7223 */ /* 0x008fc8000000000d */
[----:B----4-:R-:W-:-:S04]  /*0640*/  FFMA R12, R21, R20, R12 ;  /* 0x00000014150c7223 */ /* 0x010fc8000000000c */
[----:B-----5:R-:W-:-:S07]  /*0650*/  FFMA R26, R23, R6, R12 ;  /* 0x00000006171a7223 */ /* 0x020fce000000000c */
.L_x_11:
[----:B------:R-:W-:Y:S05]  /*0660*/  @!P1 BRA `(.L_x_8) ;  /* 0x0000000000689947 */ /* 0x000fea0003800000 */
[----:B------:R-:W-:Y:S02]  /*0670*/  ISETP.NE.AND P0, PT, R16, 0x1, PT ;  /* 0x000000011000780c */ /* 0x000fe40003f05270 */
[----:B------:R-:W-:-:S04]  /*0680*/  LOP3.LUT R17, R17, 0x1, RZ, 0xc0, !PT ;  /* 0x0000000111117812 */ /* 0x000fc800078ec0ff */
[----:B------:R-:W-:-:S07]  /*0690*/  ISETP.NE.U32.AND P1, PT, R17, 0x1, PT ;  /* 0x000000011100780c */ /* 0x000fce0003f25070 */
[----:B------:R-:W0:Y:S01]  /*06a0*/  @P0 LDC.64 R8, c[0x0][0x390] ;  /* 0x0000e400ff080b82 */ /* 0x000e220000000a00 */
[C---:B------:R-:W-:Y:S01]  /*06b0*/  @P0 IMAD R13, R19.reuse, R15, R0 ;  /* 0x0000000f130d0224 */ /* 0x040fe200078e0200 */
[----:B------:R-:W-:Y:S02]  /*06c0*/  @P0 IADD3 R11, PT, PT, R18, R19, RZ ;  /* 0x00000013120b0210 */ /* 0x000fe40007ffe0ff */
[----:B------:R-:W-:-:S04]  /*06d0*/  @P0 IADD3 R19, PT, PT, R19, 0x2, RZ ;  /* 0x0000000213130810 */ /* 0x000fc80007ffe0ff */
[----:B------:R-:W1:Y:S08]  /*06e0*/  @P0 LDC.64 R6, c[0x0][0x388] ;  /* 0x0000e200ff060b82 */ /* 0x000e700000000a00 */
[----:B------:R-:W2:Y:S08]  /*06f0*/  @!P1 LDC.64 R4, c[0x0][0x388] ;  /* 0x0000e200ff049b82 */ /* 0x000eb00000000a00 */
[----:B------:R-:W3:Y:S01]  /*0700*/  @!P1 LDC.64 R2, c[0x0][0x390] ;  /* 0x0000e400ff029b82 */ /* 0x000ee20000000a00 */
[----:B0-----:R-:W-:Y:S01]  /*0710*/  @P0 IMAD.WIDE R8, R13, 0x4, R8 ;  /* 0x000000040d080825 */ /* 0x001fe200078e0208 */
[----:B------:R-:W-:-:S03]  /*0720*/  @!P1 IADD3 R13, PT, PT, R18, R19, RZ ;  /* 0x00000013120d9210 */ /* 0x000fc60007ffe0ff */
[----:B------:R-:W-:Y:S01]  /*0730*/  @!P1 IMAD R19, R19, R15, R0 ;  /* 0x0000000f13139224 */ /* 0x000fe200078e0200 */
[----:B------:R-:W4:Y:S01]  /*0740*/  @P0 LDG.E R12, desc[UR6][R8.64] ;  /* 0x00000006080c0981 */ /* 0x000f22000c1e1900 */
[----:B-1----:R-:W-:-:S04]  /*0750*/  @P0 IMAD.WIDE R6, R11, 0x4, R6 ;  /* 0x000000040b060825 */ /* 0x002fc800078e0206 */
[----:B------:R-:W-:Y:S01]  /*0760*/  @P0 IMAD.WIDE R10, R15, 0x4, R8 ;  /* 0x000000040f0a0825 */ /* 0x000fe200078e0208 */
[----:B------:R-:W4:Y:S03]  /*0770*/  @P0 LDG.E R17, desc[UR6][R6.64] ;  /* 0x0000000606110981 */ /* 0x000f26000c1e1900 */
[----:B--2---:R-:W-:Y:S01]  /*0780*/  @!P1 IMAD.WIDE R4, R13, 0x4, R4 ;  /* 0x000000040d049825 */ /* 0x004fe200078e0204 */
[----:B------:R-:W2:Y:S04]  /*0790*/  @P0 LDG.E R21, desc[UR6][R6.64+0x4] ;  /* 0x0000040606150981 */ /* 0x000ea8000c1e1900 */
[----:B------:R-:W2:Y:S01]  /*07a0*/  @P0 LDG.E R10, desc[UR6][R10.64] ;  /* 0x000000060a0a0981 */ /* 0x000ea2000c1e1900 */
[----:B---3--:R-:W-:-:S03]  /*07b0*/  @!P1 IMAD.WIDE R2, R19, 0x4, R2 ;  /* 0x0000000413029825 */ /* 0x008fc600078e0202 */
[----:B------:R-:W3:Y:S04]  /*07c0*/  @!P1 LDG.E R5, desc[UR6][R4.64] ;  /* 0x0000000604059981 */ /* 0x000ee8000c1e1900 */
[----:B------:R-:W3:Y:S01]  /*07d0*/  @!P1 LDG.E R2, desc[UR6][R2.64] ;  /* 0x0000000602029981 */ /* 0x000ee2000c1e1900 */
[----:B----4-:R-:W-:-:S04]  /*07e0*/  @P0 FFMA R12, R17, R12, R26 ;  /* 0x0000000c110c0223 */ /* 0x010fc8000000001a */
[----:B--2---:R-:W-:-:S04]  /*07f0*/  @P0 FFMA R26, R21, R10, R12 ;  /* 0x0000000a151a0223 */ /* 0x004fc8000000000c */
[----:B---3--:R-:W-:-:S07]  /*0800*/  @!P1 FFMA R26, R5, R2, R26 ;  /* 0x00000002051a9223 */ /* 0x008fce000000001a */
.L_x_8:
[----:B------:R-:W0:Y:S01]  /*0810*/  LDC.64 R2, c[0x0][0x380] ;  /* 0x0000e000ff027b82 */ /* 0x000e220000000a00 */
[----:B------:R-:W-:-:S04]  /*0820*/  IMAD R15, R14, R15, R0 ;  /* 0x0000000f0e0f7224 */ /* 0x000fc800078e0200 */
[----:B0-----:R-:W-:-:S05]  /*0830*/  IMAD.WIDE R2, R15, 0x4, R2 ;  /* 0x000000040f027825 */ /* 0x001fca00078e0202 */
[----:B------:R-:W-:Y:S01]  /*0840*/  STG.E desc[UR6][R2.64], R26 ;  /* 0x0000001a02007986 */ /* 0x000fe2000c101906 */
[----:B------:R-:W-:Y:S05]  /*0850*/  EXIT ;  /* 0x000000000000794d */ /* 0x000fea0003800000 */
.L_x_12:
        /* <DEDUP_REMOVED lines=10> */
.L_x_16:


//--------------------- .text._Z16global_transposePfS_ii --------------------------
	.section	.text._Z16global_transposePfS_ii,"ax",@progbits
	.align	128
        .global         _Z16global_transposePfS_ii
        .type           _Z16global_transposePfS_ii,@function
        .size           _Z16global_transposePfS_ii,(.L_x_17 - _Z16global_transposePfS_ii)
        .other          _Z16global_transposePfS_ii,@"STO_CUDA_ENTRY STV_DEFAULT"
_Z16global_transposePfS_ii:
.text._Z16global_transposePfS_ii:
[----:B------:R-:W-:Y:S01]  /*0000*/  LDC R1, c[0x0][0x37c] ;  /* 0x0000df00ff017b82 */ /* 0x000fe20000000800 */
[----:B------:R-:W0:Y:S07]  /*0010*/  S2R R2, SR_TID.Y ;  /* 0x0000000000027919 */ /* 0x000e2e0000002200 */
[----:B------:R-:W1:Y:S01]  /*0020*/  LDC R0, c[0x0][0x360] ;  /* 0x0000d800ff007b82 */ /* 0x000e620000000800 */
[----:B------:R-:W2:Y:S01]  /*0030*/  LDCU.64 UR6, c[0x0][0x390] ;  /* 0x00007200ff0677ac */ /* 0x000ea20008000a00 */
[----:B------:R-:W1:Y:S06]  /*0040*/  S2R R3, SR_TID.X ;  /* 0x0000000000037919 */ /* 0x000e6c0000002100 */
[----:B------:R-:W0:Y:S08]  /*0050*/  S2UR UR5, SR_CTAID.Y ;  /* 0x00000000000579c3 */ /* 0x000e300000002600 */
[----:B------:R-:W0:Y:S08]  /*0060*/  LDC R7, c[0x0][0x364] ;  /* 0x0000d900ff077b82 */ /* 0x000e300000000800 */
[----:B------:R-:W1:Y:S01]  /*0070*/  S2UR UR4, SR_CTAID.X ;  /* 0x00000000000479c3 */ /* 0x000e620000002500 */
[----:B0-----:R-:W-:-:S05]  /*0080*/  IMAD R7, R7, UR5, R2 ;  /* 0x0000000507077c24 */ /* 0x001fca000f8e0202 */
[----:B--2---:R-:W-:Y:S01]  /*0090*/  ISETP.GE.AND P0, PT, R7, UR7, PT ;  /* 0x0000000707007c0c */ /* 0x004fe2000bf06270 */
[----:B-1----:R-:W-:-:S05]  /*00a0*/  IMAD R0, R0, UR4, R3 ;  /* 0x0000000400007c24 */ /* 0x002fca000f8e0203 */
[----:B------:R-:W-:-:S13]  /*00b0*/  ISETP.GE.OR P0, PT, R0, UR6, P0 ;  /* 0x0000000600007c0c */ /* 0x000fda0008706670 */
[----:B------:R-:W-:Y:S05]  /*00c0*/  @P0 EXIT ;  /* 0x000000000000094d */ /* 0x000fea0003800000 */
[----:B------:R-:W0:Y:S01]  /*00d0*/  LDC.64 R2, c[0x0][0x380] ;  /* 0x0000e000ff027b82 */ /* 0x000e220000000a00 */
[----:B------:R-:W1:Y:S01]  /*00e0*/  LDCU.64 UR4, c[0x0][0x358] ;  /* 0x00006b00ff0477ac */ /* 0x000e620008000a00 */
[----:B------:R-:W-:-:S04]  /*00f0*/  IMAD R5, R0, UR7, R7 ;  /* 0x0000000700057c24 */ /* 0x000fc8000f8e0207 */
[----:B0-----:R-:W-:Y:S02]  /*0100*/  IMAD.WIDE R2, R5, 0x4, R2 ;  /* 0x0000000405027825 */ /* 0x001fe400078e0202 */
[----:B------:R-:W0:Y:S04]  /*0110*/  LDC.64 R4, c[0x0][0x388] ;  /* 0x0000e200ff047b82 */ /* 0x000e280000000a00 */
[----:B-1----:R-:W2:Y:S01]  /*0120*/  LDG.E R3, desc[UR4][R2.64] ;  /* 0x0000000402037981 */ /* 0x002ea2000c1e1900 */
[----:B------:R-:W-:-:S04]  /*0130*/  IMAD R7, R7, UR6, R0 ;  /* 0x0000000607077c24 */ /* 0x000fc8000f8e0200 */
[----:B0-----:R-:W-:-:S05]  /*0140*/  IMAD.WIDE R4, R7, 0x4, R4 ;  /* 0x0000000407047825 */ /* 0x001fca00078e0204 */
[----:B--2---:R-:W-:Y:S01]  /*0150*/  STG.E desc[UR4][R4.64], R3 ;  /* 0x0000000304007986 */ /* 0x004fe2000c101904 */
[----:B------:R-:W-:Y:S05]  /*0160*/  EXIT ;  /* 0x000000000000794d */ /* 0x000fea0003800000 */
.L_x_13:
        /* <DEDUP_REMOVED lines=9> */
.L_x_17:


//--------------------- .nv.shared._Z13shared_matmulPfS_S_i --------------------------
	.section	.nv.shared._Z13shared_matmulPfS_S_i,"aw",@nobits
	.sectionflags	@""
	.align	4
.nv.shared._Z13shared_matmulPfS_S_i:
	.zero		3072


//--------------------- .nv.shared.reserved.0     --------------------------
	.section	.nv.shared.reserved.0,"aw",@nobits
	.weak		__nv_reservedSMEM_offset_0_alias
	.size		__nv_reservedSMEM_offset_0_alias, 0, 64
	.other		__nv_reservedSMEM_offset_0_alias,@"STO_CUDA_RESERVED_SHARED STV_DEFAULT"
__nv_reservedSMEM_offset_0_alias:
	.zero		0
	.zero		64


//--------------------- .nv.shared._Z16shared_transposePfS_ii --------------------------
	.section	.nv.shared._Z16shared_transposePfS_ii,"aw",@nobits
	.sectionflags	@""
	.align	4
.nv.shared._Z16shared_transposePfS_ii:
	.zero		2048


//--------------------- .nv.constant0._Z13shared_matmulPfS_S_i --------------------------
	.section	.nv.constant0._Z13shared_matmulPfS_S_i,"a",@progbits
	.sectionflags	@""
	.align	4
.nv.constant0._Z13shared_matmulPfS_S_i:
	.zero		924


//--------------------- .nv.constant0._Z16shared_transposePfS_ii --------------------------
	.section	.nv.constant0._Z16shared_transposePfS_ii,"a",@progbits
	.sectionflags	@""
	.align	4
.nv.constant0._Z16shared_transposePfS_ii:
	.zero		920


//--------------------- .nv.constant0._Z13global_matmulPfS_S_iii --------------------------
	.section	.nv.constant0._Z13global_matmulPfS_S_iii,"a",@progbits
	.sectionflags	@""
	.align	4
.nv.constant0._Z13global_matmulPfS_S_iii:
	.zero		932


//--------------------- .nv.constant0._Z16global_transposePfS_ii --------------------------
	.section	.nv.constant0._Z16global_transposePfS_ii,"a",@progbits
	.sectionflags	@""
	.align	4
.nv.constant0._Z16global_transposePfS_ii:
	.zero		920


//--------------------- SYMBOLS --------------------------

	.type		.nv.reservedSmem.offset0,@object
	.size		.nv.reservedSmem.offset0,0x4
	.type		.nv.reservedSmem.cap,@object
	.size		.nv.reservedSmem.cap,0x4
